//
// Generated by NVIDIA NVVM Compiler
//
// Compiler Build ID: CL-36424714
// Cuda compilation tools, release 13.0, V13.0.88
// Based on NVVM 20.0.0
//

.version 9.0
.target sm_100
.address_size 64

	// .globl	_Z11FFT1DKernelP7double2ii
.func  (.param .align 16 .b8 func_retval0[16]) __internal_trig_reduction_slowpathd
(
	.param .b64 __internal_trig_reduction_slowpathd_param_0
)
;
.global .align 8 .b8 __cudart_i2opi_d[144] = {8, 93, 141, 31, 177, 95, 251, 107, 234, 146, 82, 138, 247, 57, 7, 61, 123, 241, 229, 235, 199, 186, 39, 117, 45, 234, 95, 158, 102, 63, 70, 79, 183, 9, 203, 39, 207, 126, 54, 109, 31, 109, 10, 90, 139, 17, 47, 239, 15, 152, 5, 222, 255, 151, 248, 31, 59, 40, 249, 189, 139, 95, 132, 156, 244, 57, 83, 131, 57, 214, 145, 57, 65, 126, 95, 180, 38, 112, 156, 233, 132, 68, 187, 46, 245, 53, 130, 232, 62, 167, 41, 177, 28, 235, 29, 254, 28, 146, 209, 9, 234, 46, 73, 6, 224, 210, 77, 66, 58, 110, 36, 183, 97, 197, 187, 222, 171, 99, 81, 254, 65, 144, 67, 60, 153, 149, 98, 219, 192, 221, 52, 245, 209, 87, 39, 252, 41, 21, 68, 78, 110, 131, 249, 162};
.global .align 16 .b8 __cudart_sin_cos_coeffs[128] = {70, 210, 176, 44, 241, 229, 90, 190, 146, 227, 172, 105, 227, 29, 199, 62, 161, 98, 219, 25, 160, 1, 42, 191, 24, 8, 17, 17, 17, 17, 129, 63, 84, 85, 85, 85, 85, 85, 197, 191, 0, 0, 0, 0, 0, 0, 0, 0, 0, 0, 0, 0, 0, 0, 0, 0, 100, 129, 253, 32, 131, 255, 168, 189, 40, 133, 239, 193, 167, 238, 33, 62, 217, 230, 6, 142, 79, 126, 146, 190, 233, 188, 221, 25, 160, 1, 250, 62, 71, 93, 193, 22, 108, 193, 86, 191, 81, 85, 85, 85, 85, 85, 165, 63, 0, 0, 0, 0, 0, 0, 224, 191, 0, 0, 0, 0, 0, 0, 240, 63};

.visible .entry _Z11FFT1DKernelP7double2ii(
	.param .u64 .ptr .align 1 _Z11FFT1DKernelP7double2ii_param_0,
	.param .u32 _Z11FFT1DKernelP7double2ii_param_1,
	.param .u32 _Z11FFT1DKernelP7double2ii_param_2
)
{
	.reg .pred 	%p<10>;
	.reg .b32 	%r<36>;
	.reg .b64 	%rd<15>;
	.reg .b64 	%fd<83>;

	ld.param.u64 	%rd3, [_Z11FFT1DKernelP7double2ii_param_0];
	ld.param.u32 	%r11, [_Z11FFT1DKernelP7double2ii_param_1];
	ld.param.u32 	%r10, [_Z11FFT1DKernelP7double2ii_param_2];
	mov.u32 	%r12, %ctaid.x;
	mov.u32 	%r13, %ntid.x;
	mov.u32 	%r14, %tid.x;
	mad.lo.s32 	%r1, %r12, %r13, %r14;
	shr.u32 	%r15, %r11, 31;
	add.s32 	%r16, %r11, %r15;
	shr.s32 	%r17, %r16, 1;
	setp.ge.s32 	%p1, %r1, %r17;
	@%p1 bra 	$L__BB0_11;
	cvta.to.global.u64 	%rd4, %rd3;
	div.s32 	%r18, %r1, %r10;
	mul.lo.s32 	%r19, %r18, %r10;
	sub.s32 	%r20, %r1, %r19;
	shl.b32 	%r21, %r10, 1;
	mad.lo.s32 	%r22, %r18, %r21, %r20;
	mul.wide.s32 	%rd5, %r22, 16;
	add.s64 	%rd1, %rd4, %rd5;
	ld.global.v2.f64 	{%fd2, %fd1}, [%rd1];
	mul.wide.s32 	%rd6, %r10, 16;
	add.s64 	%rd2, %rd1, %rd6;
	ld.global.v2.f64 	{%fd4, %fd3}, [%rd2];
	cvt.rn.f64.s32 	%fd17, %r20;
	mul.f64 	%fd18, %fd17, 0dC01921FB54442D18;
	cvt.rn.f64.s32 	%fd19, %r21;
	div.rn.f64 	%fd5, %fd18, %fd19;
	abs.f64 	%fd6, %fd5;
	setp.neu.f64 	%p2, %fd6, 0d7FF0000000000000;
	@%p2 bra 	$L__BB0_3;
	mov.f64 	%fd25, 0d0000000000000000;
	mul.rn.f64 	%fd81, %fd5, %fd25;
	mov.b32 	%r34, 1;
	bra.uni 	$L__BB0_6;
$L__BB0_3:
	mul.f64 	%fd20, %fd5, 0d3FE45F306DC9C883;
	cvt.rni.s32.f64 	%r33, %fd20;
	cvt.rn.f64.s32 	%fd21, %r33;
	fma.rn.f64 	%fd22, %fd21, 0dBFF921FB54442D18, %fd5;
	fma.rn.f64 	%fd23, %fd21, 0dBC91A62633145C00, %fd22;
	fma.rn.f64 	%fd81, %fd21, 0dB97B839A252049C0, %fd23;
	setp.ltu.f64 	%p3, %fd6, 0d41E0000000000000;
	@%p3 bra 	$L__BB0_5;
	{ // callseq 0, 0
	.param .b64 param0;
	st.param.f64 	[param0], %fd5;
	.param .align 16 .b8 retval0[16];
	call.uni (retval0), 
	__internal_trig_reduction_slowpathd, 
	(
	param0
	);
	ld.param.f64 	%fd81, [retval0];
	ld.param.b32 	%r33, [retval0+8];
	} // callseq 0
$L__BB0_5:
	add.s32 	%r34, %r33, 1;
$L__BB0_6:
	setp.neu.f64 	%p4, %fd6, 0d7FF0000000000000;
	shl.b32 	%r25, %r34, 6;
	cvt.u64.u32 	%rd7, %r25;
	and.b64  	%rd8, %rd7, 64;
	mov.u64 	%rd9, __cudart_sin_cos_coeffs;
	add.s64 	%rd10, %rd9, %rd8;
	mul.rn.f64 	%fd26, %fd81, %fd81;
	and.b32  	%r26, %r34, 1;
	setp.eq.b32 	%p5, %r26, 1;
	selp.f64 	%fd27, 0dBDA8FF8320FD8164, 0d3DE5DB65F9785EBA, %p5;
	ld.global.nc.v2.f64 	{%fd28, %fd29}, [%rd10];
	fma.rn.f64 	%fd30, %fd27, %fd26, %fd28;
	fma.rn.f64 	%fd31, %fd30, %fd26, %fd29;
	ld.global.nc.v2.f64 	{%fd32, %fd33}, [%rd10+16];
	fma.rn.f64 	%fd34, %fd31, %fd26, %fd32;
	fma.rn.f64 	%fd35, %fd34, %fd26, %fd33;
	ld.global.nc.v2.f64 	{%fd36, %fd37}, [%rd10+32];
	fma.rn.f64 	%fd38, %fd35, %fd26, %fd36;
	fma.rn.f64 	%fd39, %fd38, %fd26, %fd37;
	fma.rn.f64 	%fd40, %fd39, %fd81, %fd81;
	fma.rn.f64 	%fd41, %fd39, %fd26, 0d3FF0000000000000;
	selp.f64 	%fd42, %fd41, %fd40, %p5;
	and.b32  	%r27, %r34, 2;
	setp.eq.s32 	%p6, %r27, 0;
	mov.f64 	%fd43, 0d0000000000000000;
	sub.f64 	%fd44, %fd43, %fd42;
	selp.f64 	%fd12, %fd42, %fd44, %p6;
	@%p4 bra 	$L__BB0_8;
	mov.f64 	%fd50, 0d0000000000000000;
	mul.rn.f64 	%fd82, %fd5, %fd50;
	mov.b32 	%r35, 0;
	bra.uni 	$L__BB0_10;
$L__BB0_8:
	mul.f64 	%fd45, %fd5, 0d3FE45F306DC9C883;
	cvt.rni.s32.f64 	%r35, %fd45;
	cvt.rn.f64.s32 	%fd46, %r35;
	fma.rn.f64 	%fd47, %fd46, 0dBFF921FB54442D18, %fd5;
	fma.rn.f64 	%fd48, %fd46, 0dBC91A62633145C00, %fd47;
	fma.rn.f64 	%fd82, %fd46, 0dB97B839A252049C0, %fd48;
	setp.ltu.f64 	%p7, %fd6, 0d41E0000000000000;
	@%p7 bra 	$L__BB0_10;
	{ // callseq 1, 0
	.param .b64 param0;
	st.param.f64 	[param0], %fd5;
	.param .align 16 .b8 retval0[16];
	call.uni (retval0), 
	__internal_trig_reduction_slowpathd, 
	(
	param0
	);
	ld.param.f64 	%fd82, [retval0];
	ld.param.b32 	%r35, [retval0+8];
	} // callseq 1
$L__BB0_10:
	shl.b32 	%r30, %r35, 6;
	cvt.u64.u32 	%rd11, %r30;
	and.b64  	%rd12, %rd11, 64;
	add.s64 	%rd14, %rd9, %rd12;
	mul.rn.f64 	%fd51, %fd82, %fd82;
	and.b32  	%r31, %r35, 1;
	setp.eq.b32 	%p8, %r31, 1;
	selp.f64 	%fd52, 0dBDA8FF8320FD8164, 0d3DE5DB65F9785EBA, %p8;
	ld.global.nc.v2.f64 	{%fd53, %fd54}, [%rd14];
	fma.rn.f64 	%fd55, %fd52, %fd51, %fd53;
	fma.rn.f64 	%fd56, %fd55, %fd51, %fd54;
	ld.global.nc.v2.f64 	{%fd57, %fd58}, [%rd14+16];
	fma.rn.f64 	%fd59, %fd56, %fd51, %fd57;
	fma.rn.f64 	%fd60, %fd59, %fd51, %fd58;
	ld.global.nc.v2.f64 	{%fd61, %fd62}, [%rd14+32];
	fma.rn.f64 	%fd63, %fd60, %fd51, %fd61;
	fma.rn.f64 	%fd64, %fd63, %fd51, %fd62;
	fma.rn.f64 	%fd65, %fd64, %fd82, %fd82;
	fma.rn.f64 	%fd66, %fd64, %fd51, 0d3FF0000000000000;
	selp.f64 	%fd67, %fd66, %fd65, %p8;
	and.b32  	%r32, %r35, 2;
	setp.eq.s32 	%p9, %r32, 0;
	mov.f64 	%fd68, 0d0000000000000000;
	sub.f64 	%fd69, %fd68, %fd67;
	selp.f64 	%fd70, %fd67, %fd69, %p9;
	mul.f64 	%fd71, %fd4, %fd12;
	mul.f64 	%fd72, %fd3, %fd70;
	sub.f64 	%fd73, %fd71, %fd72;
	mul.f64 	%fd74, %fd4, %fd70;
	fma.rn.f64 	%fd75, %fd3, %fd12, %fd74;
	add.f64 	%fd76, %fd2, %fd73;
	add.f64 	%fd77, %fd1, %fd75;
	st.global.v2.f64 	[%rd1], {%fd76, %fd77};
	sub.f64 	%fd78, %fd2, %fd73;
	sub.f64 	%fd79, %fd1, %fd75;
	st.global.v2.f64 	[%rd2], {%fd78, %fd79};
$L__BB0_11:
	ret;

}
.func  (.param .align 16 .b8 func_retval0[16]) __internal_trig_reduction_slowpathd(
	.param .b64 __internal_trig_reduction_slowpathd_param_0
)
{
	.local .align 8 .b8 	__local_depot1[40];
	.reg .b64 	%SP;
	.reg .b64 	%SPL;
	.reg .pred 	%p<10>;
	.reg .b32 	%r<47>;
	.reg .b64 	%rd<74>;
	.reg .b64 	%fd<5>;

	mov.u64 	%SPL, __local_depot1;
	ld.param.f64 	%fd4, [__internal_trig_reduction_slowpathd_param_0];
	add.u64 	%rd1, %SPL, 0;
	{
	.reg .b32 %temp; 
	mov.b64 	{%temp, %r1}, %fd4;
	}
	shr.u32 	%r2, %r1, 20;
	and.b32  	%r3, %r2, 2047;
	setp.eq.s32 	%p1, %r3, 2047;
	mov.b32 	%r46, 0;
	@%p1 bra 	$L__BB1_9;
	add.s32 	%r20, %r3, -1024;
	mov.b64 	%rd20, %fd4;
	shl.b64 	%rd2, %rd20, 11;
	shr.u32 	%r4, %r20, 6;
	sub.s32 	%r45, 15, %r4;
	sub.s32 	%r21, 19, %r4;
	setp.lt.u32 	%p2, %r20, 128;
	selp.b32 	%r6, 18, %r21, %p2;
	setp.ge.s32 	%p3, %r45, %r6;
	mov.b64 	%rd70, 0;
	@%p3 bra 	$L__BB1_4;
	add.s32 	%r23, %r6, %r4;
	neg.s32 	%r43, %r23;
	or.b64  	%rd3, %rd2, -9223372036854775808;
	mov.b64 	%rd70, 0;
	mov.b32 	%r42, 0;
	mov.u64 	%rd25, __cudart_i2opi_d;
	mov.u32 	%r44, %r45;
$L__BB1_3:
	.pragma "nounroll";
	mul.wide.s32 	%rd22, %r42, 8;
	add.s64 	%rd23, %rd1, %rd22;
	mul.wide.s32 	%rd24, %r44, 8;
	add.s64 	%rd26, %rd25, %rd24;
	ld.global.nc.u64 	%rd27, [%rd26];
	{
	.reg .u32 %r0, %r1, %r2, %r3, %alo, %ahi, %blo, %bhi, %clo, %chi;
	mov.b64 	{%alo,%ahi}, %rd27;
	mov.b64 	{%blo,%bhi}, %rd3;
	mov.b64 	{%clo,%chi}, %rd70;
	mad.lo.cc.u32 	%r0, %alo, %blo, %clo;
	madc.hi.cc.u32 	%r1, %alo, %blo, %chi;
	madc.hi.u32 	%r2, %alo, %bhi, 0;
	mad.lo.cc.u32 	%r1, %alo, %bhi, %r1;
	madc.hi.cc.u32 	%r2, %ahi, %blo, %r2;
	madc.hi.u32 	%r3, %ahi, %bhi, 0;
	mad.lo.cc.u32 	%r1, %ahi, %blo, %r1;
	madc.lo.cc.u32 	%r2, %ahi, %bhi, %r2;
	addc.u32 	%r3, %r3, 0;
	mov.b64 	%rd28, {%r0,%r1};
	mov.b64 	%rd70, {%r2,%r3};
	}
	st.local.u64 	[%rd23], %rd28;
	add.s32 	%r44, %r44, 1;
	add.s32 	%r43, %r43, 1;
	add.s32 	%r42, %r42, 1;
	setp.ne.s32 	%p4, %r43, -15;
	mov.u32 	%r45, %r6;
	@%p4 bra 	$L__BB1_3;
$L__BB1_4:
	cvt.s64.s32 	%rd29, %r45;
	cvt.u64.u32 	%rd30, %r4;
	add.s64 	%rd31, %rd30, %rd29;
	shl.b64 	%rd32, %rd31, 3;
	add.s64 	%rd33, %rd1, %rd32;
	st.local.u64 	[%rd33+-120], %rd70;
	and.b32  	%r15, %r2, 63;
	ld.local.u64 	%rd72, [%rd1+16];
	ld.local.u64 	%rd71, [%rd1+24];
	setp.eq.s32 	%p5, %r15, 0;
	@%p5 bra 	$L__BB1_6;
	shl.b64 	%rd34, %rd71, %r15;
	shr.u64 	%rd35, %rd72, 1;
	xor.b32  	%r24, %r15, 63;
	shr.u64 	%rd36, %rd35, %r24;
	or.b64  	%rd71, %rd34, %rd36;
	ld.local.u64 	%rd37, [%rd1+8];
	shl.b64 	%rd38, %rd72, %r15;
	shr.u64 	%rd39, %rd37, 1;
	shr.u64 	%rd40, %rd39, %r24;
	or.b64  	%rd72, %rd38, %rd40;
$L__BB1_6:
	and.b32  	%r25, %r1, -2147483648;
	shr.u64 	%rd41, %rd71, 62;
	cvt.u32.u64 	%r26, %rd41;
	mov.b64 	{%r27, %r28}, %rd71;
	mov.b64 	{%r29, %r30}, %rd72;
	shf.l.wrap.b32 	%r31, %r30, %r27, 2;
	shf.l.wrap.b32 	%r32, %r27, %r28, 2;
	mov.b64 	%rd42, {%r31, %r32};
	shl.b64 	%rd43, %rd72, 2;
	shr.u64 	%rd44, %rd42, 63;
	cvt.u32.u64 	%r33, %rd44;
	add.s32 	%r34, %r33, %r26;
	setp.eq.s32 	%p6, %r25, 0;
	neg.s32 	%r35, %r34;
	selp.b32 	%r46, %r34, %r35, %p6;
	setp.gt.s64 	%p7, %rd42, -1;
	mov.b64 	%rd45, 0;
	{
	.reg .u32 %r0, %r1, %r2, %r3, %a0, %a1, %a2, %a3, %b0, %b1, %b2, %b3;
	mov.b64 	{%a0,%a1}, %rd45;
	mov.b64 	{%a2,%a3}, %rd45;
	mov.b64 	{%b0,%b1}, %rd43;
	mov.b64 	{%b2,%b3}, %rd42;
	sub.cc.u32 	%r0, %a0, %b0;
	subc.cc.u32 	%r1, %a1, %b1;
	subc.cc.u32 	%r2, %a2, %b2;
	subc.u32 	%r3, %a3, %b3;
	mov.b64 	%rd46, {%r0,%r1};
	mov.b64 	%rd47, {%r2,%r3};
	}
	xor.b32  	%r36, %r25, -2147483648;
	selp.b64 	%rd73, %rd42, %rd47, %p7;
	selp.b64 	%rd14, %rd43, %rd46, %p7;
	selp.b32 	%r17, %r25, %r36, %p7;
	clz.b64 	%r37, %rd73;
	cvt.u64.u32 	%rd15, %r37;
	setp.eq.s32 	%p8, %r37, 0;
	@%p8 bra 	$L__BB1_8;
	cvt.u32.u64 	%r38, %rd15;
	and.b32  	%r39, %r38, 63;
	shl.b64 	%rd48, %rd73, %r39;
	shr.u64 	%rd49, %rd14, 1;
	not.b32 	%r40, %r38;
	and.b32  	%r41, %r40, 63;
	shr.u64 	%rd50, %rd49, %r41;
	or.b64  	%rd73, %rd48, %rd50;
$L__BB1_8:
	mov.b64 	%rd51, -3958705157555305931;
	{
	.reg .u32 %r0, %r1, %r2, %r3, %alo, %ahi, %blo, %bhi;
	mov.b64 	{%alo,%ahi}, %rd73;
	mov.b64 	{%blo,%bhi}, %rd51;
	mul.lo.u32 	%r0, %alo, %blo;
	mul.hi.u32 	%r1, %alo, %blo;
	mad.lo.cc.u32 	%r1, %alo, %bhi, %r1;
	madc.hi.u32 	%r2, %alo, %bhi, 0;
	mad.lo.cc.u32 	%r1, %ahi, %blo, %r1;
	madc.hi.cc.u32 	%r2, %ahi, %blo, %r2;
	madc.hi.u32 	%r3, %ahi, %bhi, 0;
	mad.lo.cc.u32 	%r2, %ahi, %bhi, %r2;
	addc.u32 	%r3, %r3, 0;
	mov.b64 	%rd52, {%r0,%r1};
	mov.b64 	%rd53, {%r2,%r3};
	}
	setp.gt.s64 	%p9, %rd53, 0;
	{
	.reg .u32 %r0, %r1, %r2, %r3, %a0, %a1, %a2, %a3, %b0, %b1, %b2, %b3;
	mov.b64 	{%a0,%a1}, %rd52;
	mov.b64 	{%a2,%a3}, %rd53;
	mov.b64 	{%b0,%b1}, %rd52;
	mov.b64 	{%b2,%b3}, %rd53;
	add.cc.u32 	%r0, %a0, %b0;
	addc.cc.u32 	%r1, %a1, %b1;
	addc.cc.u32 	%r2, %a2, %b2;
	addc.u32 	%r3, %a3, %b3;
	mov.b64 	%rd54, {%r0,%r1};
	mov.b64 	%rd55, {%r2,%r3};
	}
	selp.b64 	%rd56, %rd55, %rd53, %p9;
	selp.s64 	%rd57, -1, 0, %p9;
	sub.s64 	%rd58, %rd57, %rd15;
	cvt.u64.u32 	%rd59, %r17;
	shl.b64 	%rd60, %rd59, 32;
	add.s64 	%rd61, %rd56, 1;
	shr.u64 	%rd62, %rd61, 10;
	add.s64 	%rd63, %rd62, 1;
	shr.u64 	%rd64, %rd63, 1;
	shl.b64 	%rd65, %rd58, 52;
	add.s64 	%rd66, %rd65, %rd64;
	add.s64 	%rd67, %rd66, 4602678819172646912;
	or.b64  	%rd68, %rd67, %rd60;
	mov.b64 	%fd4, %rd68;
$L__BB1_9:
	st.param.f64 	[func_retval0], %fd4;
	st.param.b32 	[func_retval0+8], %r46;
	ret;

}


// ===== COMPILED SASS (sm_100) =====

	.target	sm_100

	.elftype	@"ET_EXEC"


//--------------------- .note.nv.tkinfo           --------------------------
	.section	.note.nv.tkinfo,"",@"SHT_NOTE"
	.sectionflags	@"SHF_NOTE_NV_TKINFO"
	.tkinfo
        /*0018*/ 	.word	0x00000002
        /*0030*/ 	.string	""
        /*0030*/ 	.string	"ptxas"
        /*0030*/ 	.string	"Cuda compilation tools, release 13.0, V13.0.88"
        /*0030*/ 	.string	"Build cuda_13.0.r13.0/compiler.36424714_0"
        /*0030*/ 	.string	"-arch sm_100 -m 64 "



//--------------------- .note.nv.cuinfo           --------------------------
	.section	.note.nv.cuinfo,"",@"SHT_NOTE"
	.sectionflags	@"SHF_NOTE_NV_CUINFO"
        /*0018*/ 	.short	0x0002
        /*001a*/ 	.short	0x0064
        /*001c*/ 	.short	0x0082
	.zero		2


//--------------------- .nv.info                  --------------------------
	.section	.nv.info,"",@"SHT_CUDA_INFO"
	.align	4


	//----- nvinfo : EIATTR_REGCOUNT
	.align		4
        /*0000*/ 	.byte	0x04, 0x2f
        /*0002*/ 	.short	(.L_3 - .L_2)
	.align		4
.L_2:
        /*0004*/ 	.word	index@(_Z11FFT1DKernelP7double2ii)
        /*0008*/ 	.word	0x00000028


	//----- nvinfo : EIATTR_FRAME_SIZE
	.align		4
.L_3:
        /*000c*/ 	.byte	0x04, 0x11
        /*000e*/ 	.short	(.L_5 - .L_4)
	.align		4
.L_4:
        /*0010*/ 	.word	index@($_Z11FFT1DKernelP7double2ii$__internal_trig_reduction_slowpathd)
        /*0014*/ 	.word	0x00000028


	//----- nvinfo : EIATTR_FRAME_SIZE
	.align		4
.L_5:
        /*0018*/ 	.byte	0x04, 0x11
        /*001a*/ 	.short	(.L_7 - .L_6)
	.align		4
.L_6:
        /*001c*/ 	.word	index@($__internal_0_$__cuda_sm20_div_rn_f64_full)
        /*0020*/ 	.word	0x00000028


	//----- nvinfo : EIATTR_FRAME_SIZE
	.align		4
.L_7:
        /*0024*/ 	.byte	0x04, 0x11
        /*0026*/ 	.short	(.L_9 - .L_8)
	.align		4
.L_8:
        /*0028*/ 	.word	index@(_Z11FFT1DKernelP7double2ii)
        /*002c*/ 	.word	0x00000028


	//----- nvinfo : EIATTR_MIN_STACK_SIZE
	.align		4
.L_9:
        /*0030*/ 	.byte	0x04, 0x12
        /*0032*/ 	.short	(.L_11 - .L_10)
	.align		4
.L_10:
        /*0034*/ 	.word	index@(_Z11FFT1DKernelP7double2ii)
        /*0038*/ 	.word	0x00000028
.L_11:


//--------------------- .nv.compat                --------------------------
	.section	.nv.compat,"",@"SHT_CUDA_COMPAT_INFO"
	.align	4
        /*0000*/ 	.byte	0x02, 0x09, 0x00, 0x00, 0x02, 0x02, 0x01, 0x00, 0x02, 0x05, 0x05, 0x00, 0x03, 0x07, 0x01, 0x01
        /*0010*/ 	.byte	0x02, 0x03, 0x00, 0x00, 0x02, 0x06, 0x01, 0x00, 0x04, 0x0b, 0x08, 0x00, 0x01, 0x00, 0x00, 0x00
        /*0020*/ 	.byte	0x00, 0x00, 0x00, 0x00


//--------------------- .nv.info._Z11FFT1DKernelP7double2ii --------------------------
	.section	.nv.info._Z11FFT1DKernelP7double2ii,"",@"SHT_CUDA_INFO"
	.sectionflags	@""
	.align	4


	//----- nvinfo : EIATTR_CUDA_API_VERSION
	.align		4
        /*0000*/ 	.byte	0x04, 0x37
        /*0002*/ 	.short	(.L_13 - .L_12)
.L_12:
        /*0004*/ 	.word	0x00000082


	//----- nvinfo : EIATTR_KPARAM_INFO
	.align		4
.L_13:
        /*0008*/ 	.byte	0x04, 0x17
        /*000a*/ 	.short	(.L_15 - .L_14)
.L_14:
        /*000c*/ 	.word	0x00000000
        /*0010*/ 	.short	0x0002
        /*0012*/ 	.short	0x000c
        /*0014*/ 	.byte	0x00, 0xf0, 0x11, 0x00


	//----- nvinfo : EIATTR_KPARAM_INFO
	.align		4
.L_15:
        /*0018*/ 	.byte	0x04, 0x17
        /*001a*/ 	.short	(.L_17 - .L_16)
.L_16:
        /*001c*/ 	.word	0x00000000
        /*0020*/ 	.short	0x0001
        /*0022*/ 	.short	0x0008
        /*0024*/ 	.byte	0x00, 0xf0, 0x11, 0x00


	//----- nvinfo : EIATTR_KPARAM_INFO
	.align		4
.L_17:
        /*0028*/ 	.byte	0x04, 0x17
        /*002a*/ 	.short	(.L_19 - .L_18)
.L_18:
        /*002c*/ 	.word	0x00000000
        /*0030*/ 	.short	0x0000
        /*0032*/ 	.short	0x0000
        /*0034*/ 	.byte	0x00, 0xf5, 0x21, 0x00


	//----- nvinfo : EIATTR_SPARSE_MMA_MASK
	.align		4
.L_19:
        /*0038*/ 	.byte	0x03, 0x50
        /*003a*/ 	.short	0x0000


	//----- nvinfo : EIATTR_MAXREG_COUNT
	.align		4
        /*003c*/ 	.byte	0x03, 0x1b
        /*003e*/ 	.short	0x00ff


	//----- nvinfo : EIATTR_MERCURY_ISA_VERSION
	.align		4
        /*0040*/ 	.byte	0x03, 0x5f
        /*0042*/ 	.short	0x0101


	//----- nvinfo : EIATTR_VRC_CTA_INIT_COUNT
	.align		4
        /*0044*/ 	.byte	0x02, 0x4a
	.zero		1
	.zero		1


	//----- nvinfo : EIATTR_EXIT_INSTR_OFFSETS
	.align		4
        /*0048*/ 	.byte	0x04, 0x1c
        /*004a*/ 	.short	(.L_21 - .L_20)


	//   ....[0]....
.L_20:
        /*004c*/ 	.word	0x000000a0


	//   ....[1]....
        /*0050*/ 	.word	0x00000c30


	//----- nvinfo : EIATTR_CRS_STACK_SIZE
	.align		4
.L_21:
        /*0054*/ 	.byte	0x04, 0x1e
        /*0056*/ 	.short	(.L_23 - .L_22)
.L_22:
        /*0058*/ 	.word	0x00000000


	//----- nvinfo : EIATTR_CBANK_PARAM_SIZE
	.align		4
.L_23:
        /*005c*/ 	.byte	0x03, 0x19
        /*005e*/ 	.short	0x0010


	//----- nvinfo : EIATTR_PARAM_CBANK
	.align		4
        /*0060*/ 	.byte	0x04, 0x0a
        /*0062*/ 	.short	(.L_25 - .L_24)
	.align		4
.L_24:
        /*0064*/ 	.word	index@(.nv.constant0._Z11FFT1DKernelP7double2ii)
        /*0068*/ 	.short	0x0380
        /*006a*/ 	.short	0x0010


	//----- nvinfo : EIATTR_SW_WAR
	.align		4
.L_25:
        /*006c*/ 	.byte	0x04, 0x36
        /*006e*/ 	.short	(.L_27 - .L_26)
.L_26:
        /*0070*/ 	.word	0x00000008
.L_27:


//--------------------- .nv.callgraph             --------------------------
	.section	.nv.callgraph,"",@"SHT_CUDA_CALLGRAPH"
	.align	4
	.sectionentsize	8
	.align		4
        /*0000*/ 	.word	0x00000000
	.align		4
        /*0004*/ 	.word	0xffffffff
	.align		4
        /*0008*/ 	.word	0x00000000
	.align		4
        /*000c*/ 	.word	0xfffffffe
	.align		4
        /*0010*/ 	.word	0x00000000
	.align		4
        /*0014*/ 	.word	0xfffffffd
	.align		4
        /*0018*/ 	.word	0x00000000
	.align		4
        /*001c*/ 	.word	0xfffffffc


//--------------------- .nv.constant4             --------------------------
	.section	.nv.constant4,"a",@progbits
	.align	8
	.align		8
.nv.constant4:
        /*0000*/ 	.dword	__cudart_i2opi_d
	.align		8
        /*0008*/ 	.dword	__cudart_sin_cos_coeffs


//--------------------- .text._Z11FFT1DKernelP7double2ii --------------------------
	.section	.text._Z11FFT1DKernelP7double2ii,"ax",@progbits
	.align	128
        .global         _Z11FFT1DKernelP7double2ii
        .type           _Z11FFT1DKernelP7double2ii,@function
        .size           _Z11FFT1DKernelP7double2ii,(.L_x_22 - _Z11FFT1DKernelP7double2ii)
        .other          _Z11FFT1DKernelP7double2ii,@"STO_CUDA_ENTRY STV_DEFAULT"
_Z11FFT1DKernelP7double2ii:
.text._Z11FFT1DKernelP7double2ii:
[----:B------:R-:W0:Y:S01]  /*0000*/  LDC R1, c[0x0][0x37c] ;  /* 0x0000df00ff017b82 */ /* 0x000e220000000800 */
[----:B------:R-:W1:Y:S07]  /*0010*/  S2R R3, SR_TID.X ;  /* 0x0000000000037919 */ /* 0x000e6e0000002100 */
[----:B------:R-:W1:Y:S01]  /*0020*/  S2UR UR5, SR_CTAID.X ;  /* 0x00000000000579c3 */ /* 0x000e620000002500 */
[----:B------:R-:W2:Y:S01]  /*0030*/  LDCU UR4, c[0x0][0x388] ;  /* 0x00007100ff0477ac */ /* 0x000ea20008000800 */
[----:B0-----:R-:W-:-:S06]  /*0040*/  VIADD R1, R1, 0xffffffd8 ;  /* 0xffffffd801017836 */ /* 0x001fcc0000000000 */
[----:B------:R-:W1:Y:S01]  /*0050*/  LDC R0, c[0x0][0x360] ;  /* 0x0000d800ff007b82 */ /* 0x000e620000000800 */
[----:B--2---:R-:W-:-:S04]  /*0060*/  ULEA.HI UR4, UR4, UR4, URZ, 0x1 ;  /* 0x0000000404047291 */ /* 0x004fc8000f8f08ff */
[----:B------:R-:W-:Y:S01]  /*0070*/  USHF.R.S32.HI UR4, URZ, 0x1, UR4 ;  /* 0x00000001ff047899 */ /* 0x000fe20008011404 */
[----:B-1----:R-:W-:-:S05]  /*0080*/  IMAD R0, R0, UR5, R3 ;  /* 0x0000000500007c24 */ /* 0x002fca000f8e0203 */
[----:B------:R-:W-:-:S13]  /*0090*/  ISETP.GE.AND P0, PT, R0, UR4, PT ;  /* 0x0000000400007c0c */ /* 0x000fda000bf06270 */
[----:B------:R-:W-:Y:S05]  /*00a0*/  @P0 EXIT ;  /* 0x000000000000094d */ /* 0x000fea0003800000 */
[----:B------:R-:W0:Y:S01]  /*00b0*/  LDC R21, c[0x0][0x38c] ;  /* 0x0000e300ff157b82 */ /* 0x000e220000000800 */
[----:B------:R-:W1:Y:S07]  /*00c0*/  LDCU.64 UR4, c[0x0][0x358] ;  /* 0x00006b00ff0477ac */ /* 0x000e6e0008000a00 */
[----:B------:R-:W2:Y:S01]  /*00d0*/  LDC.64 R18, c[0x0][0x380] ;  /* 0x0000e000ff127b82 */ /* 0x000ea20000000a00 */
[----:B0-----:R-:W-:-:S04]  /*00e0*/  IABS R5, R21 ;  /* 0x0000001500057213 */ /* 0x001fc80000000000 */
[----:B------:R-:W0:Y:S08]  /*00f0*/  I2F.RP R4, R5 ;  /* 0x0000000500047306 */ /* 0x000e300000209400 */
[----:B0-----:R-:W0:Y:S02]  /*0100*/  MUFU.RCP R4, R4 ;  /* 0x0000000400047308 */ /* 0x001e240000001000 */
[----:B0-----:R-:W-:-:S06]  /*0110*/  VIADD R2, R4, 0xffffffe ;  /* 0x0ffffffe04027836 */ /* 0x001fcc0000000000 */
[----:B------:R0:W3:Y:S02]  /*0120*/  F2I.FTZ.U32.TRUNC.NTZ R3, R2 ;  /* 0x0000000200037305 */ /* 0x0000e4000021f000 */
[----:B0-----:R-:W-:Y:S02]  /*0130*/  IMAD.MOV.U32 R2, RZ, RZ, RZ ;  /* 0x000000ffff027224 */ /* 0x001fe400078e00ff */
[----:B---3--:R-:W-:-:S04]  /*0140*/  IMAD.MOV R6, RZ, RZ, -R3 ;  /* 0x000000ffff067224 */ /* 0x008fc800078e0a03 */
[----:B------:R-:W-:Y:S01]  /*0150*/  IMAD R7, R6, R5, RZ ;  /* 0x0000000506077224 */ /* 0x000fe200078e02ff */
[----:B------:R-:W-:-:S03]  /*0160*/  IABS R6, R0 ;  /* 0x0000000000067213 */ /* 0x000fc60000000000 */
[----:B------:R-:W-:Y:S01]  /*0170*/  IMAD.HI.U32 R3, R3, R7, R2 ;  /* 0x0000000703037227 */ /* 0x000fe200078e0002 */
[----:B------:R-:W-:-:S04]  /*0180*/  LOP3.LUT R2, R0, R21, RZ, 0x3c, !PT ;  /* 0x0000001500027212 */ /* 0x000fc800078e3cff */
[----:B------:R-:W-:Y:S01]  /*0190*/  ISETP.GE.AND P2, PT, R2, RZ, PT ;  /* 0x000000ff0200720c */ /* 0x000fe20003f46270 */
[----:B------:R-:W-:-:S04]  /*01a0*/  IMAD.HI.U32 R3, R3, R6, RZ ;  /* 0x0000000603037227 */ /* 0x000fc800078e00ff */
[----:B------:R-:W-:-:S04]  /*01b0*/  IMAD.MOV R4, RZ, RZ, -R3 ;  /* 0x000000ffff047224 */ /* 0x000fc800078e0a03 */
[----:B------:R-:W-:Y:S02]  /*01c0*/  IMAD R4, R5, R4, R6 ;  /* 0x0000000405047224 */ /* 0x000fe400078e0206 */
[----:B------:R-:W-:-:S03]  /*01d0*/  IMAD.SHL.U32 R6, R21, 0x2, RZ ;  /* 0x0000000215067824 */ /* 0x000fc600078e00ff */
[----:B------:R-:W-:-:S13]  /*01e0*/  ISETP.GT.U32.AND P1, PT, R5, R4, PT ;  /* 0x000000040500720c */ /* 0x000fda0003f24070 */
[----:B------:R-:W-:Y:S02]  /*01f0*/  @!P1 IMAD.IADD R4, R4, 0x1, -R5 ;  /* 0x0000000104049824 */ /* 0x000fe400078e0a05 */
[----:B------:R-:W-:Y:S01]  /*0200*/  @!P1 VIADD R3, R3, 0x1 ;  /* 0x0000000103039836 */ /* 0x000fe20000000000 */
[----:B------:R-:W-:Y:S02]  /*0210*/  ISETP.NE.AND P1, PT, R21, RZ, PT ;  /* 0x000000ff1500720c */ /* 0x000fe40003f25270 */
[----:B------:R-:W-:-:S13]  /*0220*/  ISETP.GE.U32.AND P0, PT, R4, R5, PT ;  /* 0x000000050400720c */ /* 0x000fda0003f06070 */
[----:B------:R-:W-:-:S04]  /*0230*/  @P0 VIADD R3, R3, 0x1 ;  /* 0x0000000103030836 */ /* 0x000fc80000000000 */
[----:B------:R-:W-:Y:S01]  /*0240*/  @!P2 IMAD.MOV R3, RZ, RZ, -R3 ;  /* 0x000000ffff03a224 */ /* 0x000fe200078e0a03 */
[----:B------:R-:W-:-:S05]  /*0250*/  @!P1 LOP3.LUT R3, RZ, R21, RZ, 0x33, !PT ;  /* 0x00000015ff039212 */ /* 0x000fca00078e33ff */
[----:B------:R-:W-:-:S04]  /*0260*/  IMAD.MOV R2, RZ, RZ, -R3 ;  /* 0x000000ffff027224 */ /* 0x000fc800078e0a03 */
[----:B------:R-:W-:-:S04]  /*0270*/  IMAD R0, R21, R2, R0 ;  /* 0x0000000215007224 */ /* 0x000fc800078e0200 */
[----:B------:R-:W-:-:S04]  /*0280*/  IMAD R3, R3, R6, R0 ;  /* 0x0000000603037224 */ /* 0x000fc800078e0200 */
[----:B--2---:R-:W-:-:S05]  /*0290*/  IMAD.WIDE R18, R3, 0x10, R18 ;  /* 0x0000001003127825 */ /* 0x004fca00078e0212 */
[----:B-1----:R0:W5:Y:S01]  /*02a0*/  LDG.E.128 R12, desc[UR4][R18.64] ;  /* 0x00000004120c7981 */ /* 0x002162000c1e1d00 */
[----:B------:R-:W-:-:S05]  /*02b0*/  IMAD.WIDE R20, R21, 0x10, R18 ;  /* 0x0000001015147825 */ /* 0x000fca00078e0212 */
[----:B------:R0:W5:Y:S01]  /*02c0*/  LDG.E.128 R8, desc[UR4][R20.64] ;  /* 0x0000000414087981 */ /* 0x000162000c1e1d00 */
[----:B------:R-:W1:Y:S01]  /*02d0*/  I2F.F64 R6, R6 ;  /* 0x0000000600067312 */ /* 0x000e620000201c00 */
[----:B------:R-:W-:-:S07]  /*02e0*/  IMAD.MOV.U32 R2, RZ, RZ, 0x1 ;  /* 0x00000001ff027424 */ /* 0x000fce00078e00ff */
[----:B-1----:R-:W1:Y:S02]  /*02f0*/  MUFU.RCP64H R3, R7 ;  /* 0x0000000700037308 */ /* 0x002e640000001800 */
[----:B-1----:R-:W-:-:S08]  /*0300*/  DFMA R4, -R6, R2, 1 ;  /* 0x3ff000000604742b */ /* 0x002fd00000000102 */
[----:B------:R-:W-:-:S08]  /*0310*/  DFMA R4, R4, R4, R4 ;  /* 0x000000040404722b */ /* 0x000fd00000000004 */
[----:B------:R-:W-:Y:S01]  /*0320*/  DFMA R4, R2, R4, R2 ;  /* 0x000000040204722b */ /* 0x000fe20000000002 */
[----:B------:R-:W1:Y:S07]  /*0330*/  I2F.F64 R2, R0 ;  /* 0x0000000000027312 */ /* 0x000e6e0000201c00 */
[----:B------:R-:W-:Y:S01]  /*0340*/  DFMA R16, -R6, R4, 1 ;  /* 0x3ff000000610742b */ /* 0x000fe20000000104 */
[----:B------:R-:W-:Y:S01]  /*0350*/  UMOV UR6, 0x54442d18 ;  /* 0x54442d1800067882 */ /* 0x000fe20000000000 */
[----:B------:R-:W-:-:S06]  /*0360*/  UMOV UR7, 0x401921fb ;  /* 0x401921fb00077882 */ /* 0x000fcc0000000000 */
[----:B------:R-:W-:Y:S02]  /*0370*/  DFMA R16, R4, R16, R4 ;  /* 0x000000100410722b */ /* 0x000fe40000000004 */
[----:B-1----:R-:W-:-:S08]  /*0380*/  DMUL R22, R2, -UR6 ;  /* 0x8000000602167c28 */ /* 0x002fd00008000000 */
[----:B------:R-:W-:-:S08]  /*0390*/  DMUL R2, R22, R16 ;  /* 0x0000001016027228 */ /* 0x000fd00000000000 */
[----:B------:R-:W-:-:S08]  /*03a0*/  DFMA R4, -R6, R2, R22 ;  /* 0x000000020604722b */ /* 0x000fd00000000116 */
[----:B------:R-:W-:Y:S01]  /*03b0*/  DFMA R2, R16, R4, R2 ;  /* 0x000000041002722b */ /* 0x000fe20000000002 */
[----:B------:R-:W-:-:S09]  /*03c0*/  FSETP.GEU.AND P1, PT, |R23|, 6.5827683646048100446e-37, PT ;  /* 0x036000001700780b */ /* 0x000fd20003f2e200 */
[----:B------:R-:W-:-:S05]  /*03d0*/  FFMA R4, RZ, R7, R3 ;  /* 0x00000007ff047223 */ /* 0x000fca0000000003 */
[----:B------:R-:W-:Y:S01]  /*03e0*/  FSETP.GT.AND P0, PT, |R4|, 1.469367938527859385e-39, PT ;  /* 0x001000000400780b */ /* 0x000fe20003f04200 */
[----:B------:R-:W-:-:S12]  /*03f0*/  BSSY.RECONVERGENT B0, `(.L_x_0) ;  /* 0x0000006000007945 */ /* 0x000fd80003800200 */
[----:B0-----:R-:W-:Y:S05]  /*0400*/  @P0 BRA P1, `(.L_x_1) ;  /* 0x0000000000100947 */ /* 0x001fea0000800000 */
[----:B------:R-:W-:-:S07]  /*0410*/  MOV R0, 0x430 ;  /* 0x0000043000007802 */ /* 0x000fce0000000f00 */
[----:B-----5:R-:W-:Y:S05]  /*0420*/  CALL.REL.NOINC `($__internal_0_$__cuda_sm20_div_rn_f64_full) ;  /* 0x0000000800047944 */ /* 0x020fea0003c00000 */
[----:B------:R-:W-:Y:S02]  /*0430*/  IMAD.MOV.U32 R2, RZ, RZ, R22 ;  /* 0x000000ffff027224 */ /* 0x000fe400078e0016 */
[----:B------:R-:W-:-:S07]  /*0440*/  IMAD.MOV.U32 R3, RZ, RZ, R23 ;  /* 0x000000ffff037224 */ /* 0x000fce00078e0017 */
.L_x_1:
[----:B------:R-:W-:Y:S05]  /*0450*/  BSYNC.RECONVERGENT B0 ;  /* 0x0000000000007941 */ /* 0x000fea0003800200 */
.L_x_0:
[----:B------:R-:W-:Y:S01]  /*0460*/  DSETP.NEU.AND P0, PT, |R2|, +INF , PT ;  /* 0x7ff000000200742a */ /* 0x000fe20003f0d200 */
[----:B------:R-:W-:-:S13]  /*0470*/  BSSY.RECONVERGENT B0, `(.L_x_2) ;  /* 0x000001c000007945 */ /* 0x000fda0003800200 */
[----:B------:R-:W-:Y:S01]  /*0480*/  @!P0 DMUL R16, RZ, R2 ;  /* 0x00000002ff108228 */ /* 0x000fe20000000000 */
[----:B------:R-:W-:Y:S01]  /*0490*/  @!P0 IMAD.MOV.U32 R0, RZ, RZ, 0x1 ;  /* 0x00000001ff008424 */ /* 0x000fe200078e00ff */
[----:B------:R-:W-:Y:S09]  /*04a0*/  @!P0 BRA `(.L_x_3) ;  /* 0x0000000000608947 */ /* 0x000ff20003800000 */
[----:B------:R-:W-:Y:S01]  /*04b0*/  UMOV UR6, 0x6dc9c883 ;  /* 0x6dc9c88300067882 */ /* 0x000fe20000000000 */
[----:B------:R-:W-:Y:S01]  /*04c0*/  UMOV UR7, 0x3fe45f30 ;  /* 0x3fe45f3000077882 */ /* 0x000fe20000000000 */
[C---:B------:R-:W-:Y:S01]  /*04d0*/  DSETP.GE.AND P0, PT, |R2|.reuse, 2.14748364800000000000e+09, PT ;  /* 0x41e000000200742a */ /* 0x040fe20003f06200 */
[----:B------:R-:W-:Y:S01]  /*04e0*/  BSSY.RECONVERGENT B1, `(.L_x_4) ;  /* 0x0000013000017945 */ /* 0x000fe20003800200 */
[----:B------:R-:W-:Y:S01]  /*04f0*/  DMUL R4, R2, UR6 ;  /* 0x0000000602047c28 */ /* 0x000fe20008000000 */
[----:B------:R-:W-:Y:S01]  /*0500*/  UMOV UR6, 0x54442d18 ;  /* 0x54442d1800067882 */ /* 0x000fe20000000000 */
[----:B------:R-:W-:-:S04]  /*0510*/  UMOV UR7, 0x3ff921fb ;  /* 0x3ff921fb00077882 */ /* 0x000fc80000000000 */
[----:B------:R-:W0:Y:S08]  /*0520*/  F2I.F64 R0, R4 ;  /* 0x0000000400007311 */ /* 0x000e300000301100 */
[----:B0-----:R-:W0:Y:S02]  /*0530*/  I2F.F64 R16, R0 ;  /* 0x0000000000107312 */ /* 0x001e240000201c00 */
[----:B0-----:R-:W-:Y:S01]  /*0540*/  DFMA R6, R16, -UR6, R2 ;  /* 0x8000000610067c2b */ /* 0x001fe20008000002 */
[----:B------:R-:W-:Y:S01]  /*0550*/  UMOV UR6, 0x33145c00 ;  /* 0x33145c0000067882 */ /* 0x000fe20000000000 */
[----:B------:R-:W-:-:S06]  /*0560*/  UMOV UR7, 0x3c91a626 ;  /* 0x3c91a62600077882 */ /* 0x000fcc0000000000 */
[----:B------:R-:W-:Y:S01]  /*0570*/  DFMA R6, R16, -UR6, R6 ;  /* 0x8000000610067c2b */ /* 0x000fe20008000006 */
[----:B------:R-:W-:Y:S01]  /*0580*/  UMOV UR6, 0x252049c0 ;  /* 0x252049c000067882 */ /* 0x000fe20000000000 */
[----:B------:R-:W-:-:S06]  /*0590*/  UMOV UR7, 0x397b839a ;  /* 0x397b839a00077882 */ /* 0x000fcc0000000000 */
[----:B------:R-:W-:Y:S01]  /*05a0*/  DFMA R16, R16, -UR6, R6 ;  /* 0x8000000610107c2b */ /* 0x000fe20008000006 */
[----:B------:R-:W-:Y:S10]  /*05b0*/  @!P0 BRA `(.L_x_5) ;  /* 0x0000000000148947 */ /* 0x000ff40003800000 */
[----:B------:R-:W-:Y:S01]  /*05c0*/  IMAD.MOV.U32 R16, RZ, RZ, R2 ;  /* 0x000000ffff107224 */ /* 0x000fe200078e0002 */
[----:B------:R-:W-:Y:S01]  /*05d0*/  MOV R0, 0x600 ;  /* 0x0000060000007802 */ /* 0x000fe20000000f00 */
[----:B------:R-:W-:-:S07]  /*05e0*/  IMAD.MOV.U32 R4, RZ, RZ, R3 ;  /* 0x000000ffff047224 */ /* 0x000fce00078e0003 */
[----:B-----5:R-:W-:Y:S05]  /*05f0*/  CALL.REL.NOINC `($_Z11FFT1DKernelP7double2ii$__internal_trig_reduction_slowpathd) ;  /* 0x0000000c00087944 */ /* 0x020fea0003c00000 */
[----:B------:R-:W-:-:S07]  /*0600*/  IMAD.MOV.U32 R0, RZ, RZ, R6 ;  /* 0x000000ffff007224 */ /* 0x000fce00078e0006 */
.L_x_5:
[----:B------:R-:W-:Y:S05]  /*0610*/  BSYNC.RECONVERGENT B1 ;  /* 0x0000000000017941 */ /* 0x000fea0003800200 */
.L_x_4:
[----:B------:R-:W-:-:S07]  /*0620*/  VIADD R0, R0, 0x1 ;  /* 0x0000000100007836 */ /* 0x000fce0000000000 */
.L_x_3:
[----:B------:R-:W-:Y:S05]  /*0630*/  BSYNC.RECONVERGENT B0 ;  /* 0x0000000000007941 */ /* 0x000fea0003800200 */
.L_x_2:
[----:B------:R-:W0:Y:S01]  /*0640*/  LDCU.64 UR6, c[0x4][0x8] ;  /* 0x01000100ff0677ac */ /* 0x000e220008000a00 */
[----:B------:R-:W-:-:S05]  /*0650*/  IMAD.SHL.U32 R4, R0, 0x40, RZ ;  /* 0x0000004000047824 */ /* 0x000fca00078e00ff */
[----:B------:R-:W-:-:S04]  /*0660*/  LOP3.LUT R4, R4, 0x40, RZ, 0xc0, !PT ;  /* 0x0000004004047812 */ /* 0x000fc800078ec0ff */
[----:B0-----:R-:W-:-:S05]  /*0670*/  IADD3 R32, P0, PT, R4, UR6, RZ ;  /* 0x0000000604207c10 */ /* 0x001fca000ff1e0ff */
[----:B------:R-:W-:-:S05]  /*0680*/  IMAD.X R33, RZ, RZ, UR7, P0 ;  /* 0x00000007ff217e24 */ /* 0x000fca00080e06ff */
[----:B------:R-:W2:Y:S04]  /*0690*/  LDG.E.128.CONSTANT R4, desc[UR4][R32.64] ;  /* 0x0000000420047981 */ /* 0x000ea8000c1e9d00 */
[----:B------:R-:W3:Y:S04]  /*06a0*/  LDG.E.128.CONSTANT R24, desc[UR4][R32.64+0x10] ;  /* 0x0000100420187981 */ /* 0x000ee8000c1e9d00 */
[----:B------:R-:W4:Y:S01]  /*06b0*/  LDG.E.128.CONSTANT R28, desc[UR4][R32.64+0x20] ;  /* 0x00002004201c7981 */ /* 0x000f22000c1e9d00 */
[----:B------:R-:W-:Y:S01]  /*06c0*/  LOP3.LUT R22, R0, 0x1, RZ, 0xc0, !PT ;  /* 0x0000000100167812 */ /* 0x000fe200078ec0ff */
[----:B------:R-:W-:Y:S01]  /*06d0*/  IMAD.MOV.U32 R34, RZ, RZ, 0x20fd8164 ;  /* 0x20fd8164ff227424 */ /* 0x000fe200078e00ff */
[----:B------:R-:W-:Y:S01]  /*06e0*/  DSETP.NEU.AND P1, PT, |R2|, +INF , PT ;  /* 0x7ff000000200742a */ /* 0x000fe20003f2d200 */
[----:B------:R-:W-:Y:S01]  /*06f0*/  BSSY.RECONVERGENT B0, `(.L_x_6) ;  /* 0x000002c000007945 */ /* 0x000fe20003800200 */
[----:B------:R-:W-:Y:S01]  /*0700*/  ISETP.NE.U32.AND P0, PT, R22, 0x1, PT ;  /* 0x000000011600780c */ /* 0x000fe20003f05070 */
[----:B------:R-:W-:-:S03]  /*0710*/  IMAD.MOV.U32 R22, RZ, RZ, 0x3da8ff83 ;  /* 0x3da8ff83ff167424 */ /* 0x000fc600078e00ff */
[----:B------:R-:W-:Y:S02]  /*0720*/  FSEL R34, R34, -8.06006814911005101289e+34, !P0 ;  /* 0xf9785eba22227808 */ /* 0x000fe40004000000 */
[----:B------:R-:W-:Y:S01]  /*0730*/  FSEL R35, -R22, 0.11223486810922622681, !P0 ;  /* 0x3de5db6516237808 */ /* 0x000fe20004000100 */
[----:B------:R-:W-:-:S08]  /*0740*/  DMUL R22, R16, R16 ;  /* 0x0000001010167228 */ /* 0x000fd00000000000 */
[----:B--2---:R-:W-:-:S08]  /*0750*/  DFMA R4, R22, R34, R4 ;  /* 0x000000221604722b */ /* 0x004fd00000000004 */
[----:B------:R-:W-:-:S08]  /*0760*/  DFMA R4, R22, R4, R6 ;  /* 0x000000041604722b */ /* 0x000fd00000000006 */
[----:B---3--:R-:W-:-:S08]  /*0770*/  DFMA R4, R22, R4, R24 ;  /* 0x000000041604722b */ /* 0x008fd00000000018 */
[----:B------:R-:W-:-:S08]  /*0780*/  DFMA R4, R22, R4, R26 ;  /* 0x000000041604722b */ /* 0x000fd0000000001a */
[----:B----4-:R-:W-:-:S08]  /*0790*/  DFMA R4, R22, R4, R28 ;  /* 0x000000041604722b */ /* 0x010fd0000000001c */
[----:B------:R-:W-:-:S08]  /*07a0*/  DFMA R4, R22, R4, R30 ;  /* 0x000000041604722b */ /* 0x000fd0000000001e */
[----:B------:R-:W-:Y:S02]  /*07b0*/  DFMA R16, R4, R16, R16 ;  /* 0x000000100410722b */ /* 0x000fe40000000010 */
[----:B------:R-:W-:-:S10]  /*07c0*/  DFMA R4, R22, R4, 1 ;  /* 0x3ff000001604742b */ /* 0x000fd40000000004 */
[----:B------:R-:W-:Y:S02]  /*07d0*/  FSEL R6, R4, R16, !P0 ;  /* 0x0000001004067208 */ /* 0x000fe40004000000 */
[----:B------:R-:W-:Y:S01]  /*07e0*/  FSEL R7, R5, R17, !P0 ;  /* 0x0000001105077208 */ /* 0x000fe20004000000 */
[----:B------:R-:W-:Y:S01]  /*07f0*/  @!P1 DMUL R16, RZ, R2 ;  /* 0x00000002ff109228 */ /* 0x000fe20000000000 */
[----:B------:R-:W-:Y:S01]  /*0800*/  LOP3.LUT P0, RZ, R0, 0x2, RZ, 0xc0, !PT ;  /* 0x0000000200ff7812 */ /* 0x000fe2000780c0ff */
[----:B------:R-:W-:-:S03]  /*0810*/  @!P1 IMAD.MOV.U32 R0, RZ, RZ, RZ ;  /* 0x000000ffff009224 */ /* 0x000fc600078e00ff */
[----:B------:R-:W-:-:S10]  /*0820*/  DADD R4, RZ, -R6 ;  /* 0x00000000ff047229 */ /* 0x000fd40000000806 */
[----:B------:R-:W-:Y:S02]  /*0830*/  FSEL R22, R6, R4, !P0 ;  /* 0x0000000406167208 */ /* 0x000fe40004000000 */
[----:B------:R-:W-:Y:S01]  /*0840*/  FSEL R23, R7, R5, !P0 ;  /* 0x0000000507177208 */ /* 0x000fe20004000000 */
[----:B------:R-:W-:Y:S06]  /*0850*/  @!P1 BRA `(.L_x_7) ;  /* 0x0000000000549947 */ /* 0x000fec0003800000 */
[----:B------:R-:W-:Y:S01]  /*0860*/  UMOV UR6, 0x6dc9c883 ;  /* 0x6dc9c88300067882 */ /* 0x000fe20000000000 */
[----:B------:R-:W-:Y:S01]  /*0870*/  UMOV UR7, 0x3fe45f30 ;  /* 0x3fe45f3000077882 */ /* 0x000fe20000000000 */
[C---:B------:R-:W-:Y:S02]  /*0880*/  DSETP.GE.AND P0, PT, |R2|.reuse, 2.14748364800000000000e+09, PT ;  /* 0x41e000000200742a */ /* 0x040fe40003f06200 */
        /* <DEDUP_REMOVED lines=18> */
.L_x_7:
[----:B------:R-:W-:Y:S05]  /*09b0*/  BSYNC.RECONVERGENT B0 ;  /* 0x0000000000007941 */ /* 0x000fea0003800200 */
.L_x_6:
        /* <DEDUP_REMOVED lines=9> */
[----:B------:R-:W-:-:S03]  /*0a50*/  IMAD.MOV.U32 R34, RZ, RZ, 0x20fd8164 ;  /* 0x20fd8164ff227424 */ /* 0x000fc600078e00ff */
        /* <DEDUP_REMOVED lines=14> */
[----:B------:R-:W-:Y:S02]  /*0b40*/  FSEL R5, R3, R17, !P0 ;  /* 0x0000001103057208 */ /* 0x000fe40004000000 */
[----:B------:R-:W-:-:S04]  /*0b50*/  LOP3.LUT P0, RZ, R0, 0x2, RZ, 0xc0, !PT ;  /* 0x0000000200ff7812 */ /* 0x000fc8000780c0ff */
[----:B------:R-:W-:-:S10]  /*0b60*/  DADD R2, RZ, -R4 ;  /* 0x00000000ff027229 */ /* 0x000fd40000000804 */
[----:B------:R-:W-:Y:S02]  /*0b70*/  FSEL R2, R4, R2, !P0 ;  /* 0x0000000204027208 */ /* 0x000fe40004000000 */
[----:B------:R-:W-:-:S06]  /*0b80*/  FSEL R3, R5, R3, !P0 ;  /* 0x0000000305037208 */ /* 0x000fcc0004000000 */
[-C--:B-----5:R-:W-:Y:S02]  /*0b90*/  DMUL R4, R10, R2.reuse ;  /* 0x000000020a047228 */ /* 0x0a0fe40000000000 */
[----:B------:R-:W-:-:S06]  /*0ba0*/  DMUL R2, R8, R2 ;  /* 0x0000000208027228 */ /* 0x000fcc0000000000 */
[-C--:B------:R-:W-:Y:S02]  /*0bb0*/  DFMA R4, R8, R22.reuse, -R4 ;  /* 0x000000160804722b */ /* 0x080fe40000000804 */
[----:B------:R-:W-:-:S06]  /*0bc0*/  DFMA R2, R10, R22, R2 ;  /* 0x000000160a02722b */ /* 0x000fcc0000000002 */
[----:B------:R-:W-:Y:S02]  /*0bd0*/  DADD R8, R12, R4 ;  /* 0x000000000c087229 */ /* 0x000fe40000000004 */
[----:B------:R-:W-:Y:S02]  /*0be0*/  DADD R10, R14, R2 ;  /* 0x000000000e0a7229 */ /* 0x000fe40000000002 */
[----:B------:R-:W-:Y:S02]  /*0bf0*/  DADD R12, R12, -R4 ;  /* 0x000000000c0c7229 */ /* 0x000fe40000000804 */
[----:B------:R-:W-:-:S03]  /*0c00*/  DADD R14, R14, -R2 ;  /* 0x000000000e0e7229 */ /* 0x000fc60000000802 */
[----:B------:R-:W-:Y:S04]  /*0c10*/  STG.E.128 desc[UR4][R18.64], R8 ;  /* 0x0000000812007986 */ /* 0x000fe8000c101d04 */
[----:B------:R-:W-:Y:S01]  /*0c20*/  STG.E.128 desc[UR4][R20.64], R12 ;  /* 0x0000000c14007986 */ /* 0x000fe2000c101d04 */
[----:B------:R-:W-:Y:S05]  /*0c30*/  EXIT ;  /* 0x000000000000794d */ /* 0x000fea0003800000 */
        .weak           $__internal_0_$__cuda_sm20_div_rn_f64_full
        .type           $__internal_0_$__cuda_sm20_div_rn_f64_full,@function
        .size           $__internal_0_$__cuda_sm20_div_rn_f64_full,($_Z11FFT1DKernelP7double2ii$__internal_trig_reduction_slowpathd - $__internal_0_$__cuda_sm20_div_rn_f64_full)
$__internal_0_$__cuda_sm20_div_rn_f64_full:
[C---:B------:R-:W-:Y:S01]  /*0c40*/  FSETP.GEU.AND P0, PT, |R7|.reuse, 1.469367938527859385e-39, PT ;  /* 0x001000000700780b */ /* 0x040fe20003f0e200 */
[----:B------:R-:W-:Y:S01]  /*0c50*/  IMAD.MOV.U32 R5, RZ, RZ, R23 ;  /* 0x000000ffff057224 */ /* 0x000fe200078e0017 */
[----:B------:R-:W-:Y:S01]  /*0c60*/  LOP3.LUT R2, R7, 0x800fffff, RZ, 0xc0, !PT ;  /* 0x800fffff07027812 */ /* 0x000fe200078ec0ff */
[----:B------:R-:W-:Y:S01]  /*0c70*/  IMAD.MOV.U32 R16, RZ, RZ, 0x1 ;  /* 0x00000001ff107424 */ /* 0x000fe200078e00ff */
[----:B------:R-:W-:Y:S01]  /*0c80*/  BSSY.RECONVERGENT B1, `(.L_x_8) ;  /* 0x0000056000017945 */ /* 0x000fe20003800200 */
[----:B------:R-:W-:Y:S01]  /*0c90*/  IMAD.MOV.U32 R4, RZ, RZ, R22 ;  /* 0x000000ffff047224 */ /* 0x000fe200078e0016 */
[----:B------:R-:W-:Y:S01]  /*0ca0*/  LOP3.LUT R3, R2, 0x3ff00000, RZ, 0xfc, !PT ;  /* 0x3ff0000002037812 */ /* 0x000fe200078efcff */
[----:B------:R-:W-:Y:S01]  /*0cb0*/  IMAD.MOV.U32 R2, RZ, RZ, R6 ;  /* 0x000000ffff027224 */ /* 0x000fe200078e0006 */
[C---:B------:R-:W-:Y:S02]  /*0cc0*/  FSETP.GEU.AND P2, PT, |R5|.reuse, 1.469367938527859385e-39, PT ;  /* 0x001000000500780b */ /* 0x040fe40003f4e200 */
[----:B------:R-:W-:-:S03]  /*0cd0*/  LOP3.LUT R22, R5, 0x7ff00000, RZ, 0xc0, !PT ;  /* 0x7ff0000005167812 */ /* 0x000fc600078ec0ff */
[----:B------:R-:W-:-:S06]  /*0ce0*/  @!P0 DMUL R2, R6, 8.98846567431157953865e+307 ;  /* 0x7fe0000006028828 */ /* 0x000fcc0000000000 */
[----:B------:R-:W0:Y:S02]  /*0cf0*/  MUFU.RCP64H R17, R3 ;  /* 0x0000000300117308 */ /* 0x000e240000001800 */
[----:B------:R-:W-:Y:S01]  /*0d00*/  @!P2 LOP3.LUT R23, R7, 0x7ff00000, RZ, 0xc0, !PT ;  /* 0x7ff000000717a812 */ /* 0x000fe200078ec0ff */
[----:B------:R-:W-:-:S03]  /*0d10*/  @!P2 IMAD.MOV.U32 R28, RZ, RZ, RZ ;  /* 0x000000ffff1ca224 */ /* 0x000fc600078e00ff */
[----:B------:R-:W-:Y:S01]  /*0d20*/  @!P2 ISETP.GE.U32.AND P3, PT, R22, R23, PT ;  /* 0x000000171600a20c */ /* 0x000fe20003f66070 */
[----:B------:R-:W-:-:S05]  /*0d30*/  IMAD.MOV.U32 R23, RZ, RZ, 0x1ca00000 ;  /* 0x1ca00000ff177424 */ /* 0x000fca00078e00ff */
[----:B------:R-:W-:-:S04]  /*0d40*/  @!P2 SEL R29, R23, 0x63400000, !P3 ;  /* 0x63400000171da807 */ /* 0x000fc80005800000 */
[----:B------:R-:W-:Y:S01]  /*0d50*/  @!P2 LOP3.LUT R29, R29, 0x80000000, R5, 0xf8, !PT ;  /* 0x800000001d1da812 */ /* 0x000fe200078ef805 */
[----:B0-----:R-:W-:-:S03]  /*0d60*/  DFMA R24, R16, -R2, 1 ;  /* 0x3ff000001018742b */ /* 0x001fc60000000802 */
[----:B------:R-:W-:-:S05]  /*0d70*/  @!P2 LOP3.LUT R29, R29, 0x100000, RZ, 0xfc, !PT ;  /* 0x001000001d1da812 */ /* 0x000fca00078efcff */
[----:B------:R-:W-:Y:S01]  /*0d80*/  DFMA R26, R24, R24, R24 ;  /* 0x00000018181a722b */ /* 0x000fe20000000018 */
[----:B------:R-:W-:-:S04]  /*0d90*/  LOP3.LUT R25, R7, 0x7ff00000, RZ, 0xc0, !PT ;  /* 0x7ff0000007197812 */ /* 0x000fc800078ec0ff */
[----:B------:R-:W-:-:S03]  /*0da0*/  ISETP.GE.U32.AND P1, PT, R22, R25, PT ;  /* 0x000000191600720c */ /* 0x000fc60003f26070 */
[----:B------:R-:W-:Y:S01]  /*0db0*/  DFMA R26, R16, R26, R16 ;  /* 0x0000001a101a722b */ /* 0x000fe20000000010 */
[----:B------:R-:W-:Y:S01]  /*0dc0*/  SEL R17, R23, 0x63400000, !P1 ;  /* 0x6340000017117807 */ /* 0x000fe20004800000 */
[----:B------:R-:W-:-:S03]  /*0dd0*/  IMAD.MOV.U32 R16, RZ, RZ, R4 ;  /* 0x000000ffff107224 */ /* 0x000fc600078e0004 */
[----:B------:R-:W-:-:S03]  /*0de0*/  LOP3.LUT R17, R17, 0x800fffff, R5, 0xf8, !PT ;  /* 0x800fffff11117812 */ /* 0x000fc600078ef805 */
[----:B------:R-:W-:-:S03]  /*0df0*/  DFMA R30, R26, -R2, 1 ;  /* 0x3ff000001a1e742b */ /* 0x000fc60000000802 */
[----:B------:R-:W-:-:S05]  /*0e00*/  @!P2 DFMA R16, R16, 2, -R28 ;  /* 0x400000001010a82b */ /* 0x000fca000000081c */
[----:B------:R-:W-:Y:S01]  /*0e10*/  DFMA R26, R26, R30, R26 ;  /* 0x0000001e1a1a722b */ /* 0x000fe2000000001a */
[----:B------:R-:W-:Y:S02]  /*0e20*/  IMAD.MOV.U32 R30, RZ, RZ, R22 ;  /* 0x000000ffff1e7224 */ /* 0x000fe400078e0016 */
[----:B------:R-:W-:Y:S01]  /*0e30*/  IMAD.MOV.U32 R31, RZ, RZ, R25 ;  /* 0x000000ffff1f7224 */ /* 0x000fe200078e0019 */
[----:B------:R-:W-:Y:S02]  /*0e40*/  @!P0 LOP3.LUT R31, R3, 0x7ff00000, RZ, 0xc0, !PT ;  /* 0x7ff00000031f8812 */ /* 0x000fe400078ec0ff */
[----:B------:R-:W-:Y:S02]  /*0e50*/  @!P2 LOP3.LUT R30, R17, 0x7ff00000, RZ, 0xc0, !PT ;  /* 0x7ff00000111ea812 */ /* 0x000fe400078ec0ff */
[----:B------:R-:W-:-:S03]  /*0e60*/  DMUL R28, R26, R16 ;  /* 0x000000101a1c7228 */ /* 0x000fc60000000000 */
[----:B------:R-:W-:-:S05]  /*0e70*/  VIADD R32, R30, 0xffffffff ;  /* 0xffffffff1e207836 */ /* 0x000fca0000000000 */
[----:B------:R-:W-:Y:S01]  /*0e80*/  DFMA R24, R28, -R2, R16 ;  /* 0x800000021c18722b */ /* 0x000fe20000000010 */
[----:B------:R-:W-:Y:S01]  /*0e90*/  ISETP.GT.U32.AND P0, PT, R32, 0x7feffffe, PT ;  /* 0x7feffffe2000780c */ /* 0x000fe20003f04070 */
[----:B------:R-:W-:-:S05]  /*0ea0*/  VIADD R32, R31, 0xffffffff ;  /* 0xffffffff1f207836 */ /* 0x000fca0000000000 */
[----:B------:R-:W-:Y:S01]  /*0eb0*/  ISETP.GT.U32.OR P0, PT, R32, 0x7feffffe, P0 ;  /* 0x7feffffe2000780c */ /* 0x000fe20000704470 */
[----:B------:R-:W-:-:S12]  /*0ec0*/  DFMA R24, R26, R24, R28 ;  /* 0x000000181a18722b */ /* 0x000fd8000000001c */
[----:B------:R-:W-:Y:S05]  /*0ed0*/  @P0 BRA `(.L_x_9) ;  /* 0x00000000006c0947 */ /* 0x000fea0003800000 */
[----:B------:R-:W-:-:S04]  /*0ee0*/  LOP3.LUT R5, R7, 0x7ff00000, RZ, 0xc0, !PT ;  /* 0x7ff0000007057812 */ /* 0x000fc800078ec0ff */
[CC--:B------:R-:W-:Y:S02]  /*0ef0*/  VIADDMNMX R4, R22.reuse, -R5.reuse, 0xb9600000, !PT ;  /* 0xb960000016047446 */ /* 0x0c0fe40007800905 */
[----:B------:R-:W-:Y:S02]  /*0f00*/  ISETP.GE.U32.AND P0, PT, R22, R5, PT ;  /* 0x000000051600720c */ /* 0x000fe40003f06070 */
[----:B------:R-:W-:Y:S02]  /*0f10*/  VIMNMX R4, PT, PT, R4, 0x46a00000, PT ;  /* 0x46a0000004047848 */ /* 0x000fe40003fe0100 */
[----:B------:R-:W-:-:S05]  /*0f20*/  SEL R23, R23, 0x63400000, !P0 ;  /* 0x6340000017177807 */ /* 0x000fca0004000000 */
[----:B------:R-:W-:Y:S02]  /*0f30*/  IMAD.IADD R26, R4, 0x1, -R23 ;  /* 0x00000001041a7824 */ /* 0x000fe400078e0a17 */
[----:B------:R-:W-:Y:S02]  /*0f40*/  IMAD.MOV.U32 R4, RZ, RZ, RZ ;  /* 0x000000ffff047224 */ /* 0x000fe400078e00ff */
[----:B------:R-:W-:-:S06]  /*0f50*/  VIADD R5, R26, 0x7fe00000 ;  /* 0x7fe000001a057836 */ /* 0x000fcc0000000000 */
[----:B------:R-:W-:-:S10]  /*0f60*/  DMUL R22, R24, R4 ;  /* 0x0000000418167228 */ /* 0x000fd40000000000 */
[----:B------:R-:W-:-:S13]  /*0f70*/  FSETP.GTU.AND P0, PT, |R23|, 1.469367938527859385e-39, PT ;  /* 0x001000001700780b */ /* 0x000fda0003f0c200 */
[----:B------:R-:W-:Y:S05]  /*0f80*/  @P0 BRA `(.L_x_10) ;  /* 0x0000000000940947 */ /* 0x000fea0003800000 */
[----:B------:R-:W-:Y:S01]  /*0f90*/  DFMA R2, R24, -R2, R16 ;  /* 0x800000021802722b */ /* 0x000fe20000000010 */
[----:B------:R-:W-:-:S09]  /*0fa0*/  IMAD.MOV.U32 R4, RZ, RZ, RZ ;  /* 0x000000ffff047224 */ /* 0x000fd200078e00ff */
[C---:B------:R-:W-:Y:S02]  /*0fb0*/  FSETP.NEU.AND P0, PT, R3.reuse, RZ, PT ;  /* 0x000000ff0300720b */ /* 0x040fe40003f0d000 */
[----:B------:R-:W-:-:S04]  /*0fc0*/  LOP3.LUT R7, R3, 0x80000000, R7, 0x48, !PT ;  /* 0x8000000003077812 */ /* 0x000fc800078e4807 */
[----:B------:R-:W-:-:S07]  /*0fd0*/  LOP3.LUT R5, R7, R5, RZ, 0xfc, !PT ;  /* 0x0000000507057212 */ /* 0x000fce00078efcff */
[----:B------:R-:W-:Y:S05]  /*0fe0*/  @!P0 BRA `(.L_x_10) ;  /* 0x00000000007c8947 */ /* 0x000fea0003800000 */
[----:B------:R-:W-:Y:S01]  /*0ff0*/  IMAD.MOV R3, RZ, RZ, -R26 ;  /* 0x000000ffff037224 */ /* 0x000fe200078e0a1a */
[----:B------:R-:W-:Y:S01]  /*1000*/  DMUL.RP R4, R24, R4 ;  /* 0x0000000418047228 */ /* 0x000fe20000008000 */
[----:B------:R-:W-:-:S06]  /*1010*/  IMAD.MOV.U32 R2, RZ, RZ, RZ ;  /* 0x000000ffff027224 */ /* 0x000fcc00078e00ff */
[----:B------:R-:W-:-:S03]  /*1020*/  DFMA R2, R22, -R2, R24 ;  /* 0x800000021602722b */ /* 0x000fc60000000018 */
[----:B------:R-:W-:-:S03]  /*1030*/  LOP3.LUT R7, R5, R7, RZ, 0x3c, !PT ;  /* 0x0000000705077212 */ /* 0x000fc600078e3cff */
[----:B------:R-:W-:-:S04]  /*1040*/  IADD3 R2, PT, PT, -R26, -0x43300000, RZ ;  /* 0xbcd000001a027810 */ /* 0x000fc80007ffe1ff */
[----:B------:R-:W-:-:S04]  /*1050*/  FSETP.NEU.AND P0, PT, |R3|, R2, PT ;  /* 0x000000020300720b */ /* 0x000fc80003f0d200 */
[----:B------:R-:W-:Y:S02]  /*1060*/  FSEL R22, R4, R22, !P0 ;  /* 0x0000001604167208 */ /* 0x000fe40004000000 */
[----:B------:R-:W-:Y:S01]  /*1070*/  FSEL R23, R7, R23, !P0 ;  /* 0x0000001707177208 */ /* 0x000fe20004000000 */
[----:B------:R-:W-:Y:S06]  /*1080*/  BRA `(.L_x_10) ;  /* 0x0000000000547947 */ /* 0x000fec0003800000 */
.L_x_9:
[----:B------:R-:W-:-:S14]  /*1090*/  DSETP.NAN.AND P0, PT, R4, R4, PT ;  /* 0x000000040400722a */ /* 0x000fdc0003f08000 */
[----:B------:R-:W-:Y:S05]  /*10a0*/  @P0 BRA `(.L_x_11) ;  /* 0x0000000000440947 */ /* 0x000fea0003800000 */
[----:B------:R-:W-:-:S14]  /*10b0*/  DSETP.NAN.AND P0, PT, R6, R6, PT ;  /* 0x000000060600722a */ /* 0x000fdc0003f08000 */
[----:B------:R-:W-:Y:S05]  /*10c0*/  @P0 BRA `(.L_x_12) ;  /* 0x0000000000300947 */ /* 0x000fea0003800000 */
[----:B------:R-:W-:Y:S01]  /*10d0*/  ISETP.NE.AND P0, PT, R30, R31, PT ;  /* 0x0000001f1e00720c */ /* 0x000fe20003f05270 */
[----:B------:R-:W-:Y:S02]  /*10e0*/  IMAD.MOV.U32 R22, RZ, RZ, 0x0 ;  /* 0x00000000ff167424 */ /* 0x000fe400078e00ff */
[----:B------:R-:W-:-:S10]  /*10f0*/  IMAD.MOV.U32 R23, RZ, RZ, -0x80000 ;  /* 0xfff80000ff177424 */ /* 0x000fd400078e00ff */
[----:B------:R-:W-:Y:S05]  /*1100*/  @!P0 BRA `(.L_x_10) ;  /* 0x0000000000348947 */ /* 0x000fea0003800000 */
[----:B------:R-:W-:Y:S02]  /*1110*/  ISETP.NE.AND P0, PT, R30, 0x7ff00000, PT ;  /* 0x7ff000001e00780c */ /* 0x000fe40003f05270 */
[----:B------:R-:W-:Y:S02]  /*1120*/  LOP3.LUT R23, R5, 0x80000000, R7, 0x48, !PT ;  /* 0x8000000005177812 */ /* 0x000fe400078e4807 */
[----:B------:R-:W-:-:S13]  /*1130*/  ISETP.EQ.OR P0, PT, R31, RZ, !P0 ;  /* 0x000000ff1f00720c */ /* 0x000fda0004702670 */
[----:B------:R-:W-:Y:S01]  /*1140*/  @P0 LOP3.LUT R2, R23, 0x7ff00000, RZ, 0xfc, !PT ;  /* 0x7ff0000017020812 */ /* 0x000fe200078efcff */
[----:B------:R-:W-:Y:S02]  /*1150*/  @!P0 IMAD.MOV.U32 R22, RZ, RZ, RZ ;  /* 0x000000ffff168224 */ /* 0x000fe400078e00ff */
[----:B------:R-:W-:Y:S02]  /*1160*/  @P0 IMAD.MOV.U32 R22, RZ, RZ, RZ ;  /* 0x000000ffff160224 */ /* 0x000fe400078e00ff */
[----:B------:R-:W-:Y:S01]  /*1170*/  @P0 IMAD.MOV.U32 R23, RZ, RZ, R2 ;  /* 0x000000ffff170224 */ /* 0x000fe200078e0002 */
[----:B------:R-:W-:Y:S06]  /*1180*/  BRA `(.L_x_10) ;  /* 0x0000000000147947 */ /* 0x000fec0003800000 */
.L_x_12:
[----:B------:R-:W-:Y:S01]  /*1190*/  LOP3.LUT R23, R7, 0x80000, RZ, 0xfc, !PT ;  /* 0x0008000007177812 */ /* 0x000fe200078efcff */
[----:B------:R-:W-:Y:S01]  /*11a0*/  IMAD.MOV.U32 R22, RZ, RZ, R6 ;  /* 0x000000ffff167224 */ /* 0x000fe200078e0006 */
[----:B------:R-:W-:Y:S06]  /*11b0*/  BRA `(.L_x_10) ;  /* 0x0000000000087947 */ /* 0x000fec0003800000 */
.L_x_11:
[----:B------:R-:W-:Y:S01]  /*11c0*/  LOP3.LUT R23, R5, 0x80000, RZ, 0xfc, !PT ;  /* 0x0008000005177812 */ /* 0x000fe200078efcff */
[----:B------:R-:W-:-:S07]  /*11d0*/  IMAD.MOV.U32 R22, RZ, RZ, R4 ;  /* 0x000000ffff167224 */ /* 0x000fce00078e0004 */
.L_x_10:
[----:B------:R-:W-:Y:S05]  /*11e0*/  BSYNC.RECONVERGENT B1 ;  /* 0x0000000000017941 */ /* 0x000fea0003800200 */
.L_x_8:
[----:B------:R-:W-:Y:S02]  /*11f0*/  IMAD.MOV.U32 R2, RZ, RZ, R0 ;  /* 0x000000ffff027224 */ /* 0x000fe400078e0000 */
[----:B------:R-:W-:-:S04]  /*1200*/  IMAD.MOV.U32 R3, RZ, RZ, 0x0 ;  /* 0x00000000ff037424 */ /* 0x000fc800078e00ff */
[----:B------:R-:W-:Y:S05]  /*1210*/  RET.REL.NODEC R2 `(_Z11FFT1DKernelP7double2ii) ;  /* 0xffffffec02787950 */ /* 0x000fea0003c3ffff */
        .type           $_Z11FFT1DKernelP7double2ii$__internal_trig_reduction_slowpathd,@function
        .size           $_Z11FFT1DKernelP7double2ii$__internal_trig_reduction_slowpathd,(.L_x_22 - $_Z11FFT1DKernelP7double2ii$__internal_trig_reduction_slowpathd)
$_Z11FFT1DKernelP7double2ii$__internal_trig_reduction_slowpathd:
[--C-:B------:R-:W-:Y:S01]  /*1220*/  SHF.R.U32.HI R5, RZ, 0x14, R4.reuse ;  /* 0x00000014ff057819 */ /* 0x100fe20000011604 */
[----:B------:R-:W-:Y:S02]  /*1230*/  IMAD.MOV.U32 R17, RZ, RZ, R4 ;  /* 0x000000ffff117224 */ /* 0x000fe400078e0004 */
[----:B------:R-:W-:Y:S01]  /*1240*/  IMAD.MOV.U32 R6, RZ, RZ, RZ ;  /* 0x000000ffff067224 */ /* 0x000fe200078e00ff */
[----:B------:R-:W-:-:S04]  /*1250*/  LOP3.LUT R7, R5, 0x7ff, RZ, 0xc0, !PT ;  /* 0x000007ff05077812 */ /* 0x000fc800078ec0ff */
[----:B------:R-:W-:-:S13]  /*1260*/  ISETP.NE.AND P0, PT, R7, 0x7ff, PT ;  /* 0x000007ff0700780c */ /* 0x000fda0003f05270 */
[----:B------:R-:W-:Y:S05]  /*1270*/  @!P0 BRA `(.L_x_13) ;  /* 0x0000000800488947 */ /* 0x000fea0003800000 */
[----:B------:R-:W-:Y:S01]  /*1280*/  VIADD R7, R7, 0xfffffc00 ;  /* 0xfffffc0007077836 */ /* 0x000fe20000000000 */
[----:B------:R-:W-:Y:S01]  /*1290*/  BSSY.RECONVERGENT B2, `(.L_x_14) ;  /* 0x000002f000027945 */ /* 0x000fe20003800200 */
[----:B------:R-:W-:-:S03]  /*12a0*/  CS2R R26, SRZ ;  /* 0x00000000001a7805 */ /* 0x000fc6000001ff00 */
[----:B------:R-:W-:Y:S02]  /*12b0*/  SHF.R.U32.HI R6, RZ, 0x6, R7 ;  /* 0x00000006ff067819 */ /* 0x000fe40000011607 */
[----:B------:R-:W-:Y:S02]  /*12c0*/  ISETP.GE.U32.AND P0, PT, R7, 0x80, PT ;  /* 0x000000800700780c */ /* 0x000fe40003f06070 */
[C---:B------:R-:W-:Y:S02]  /*12d0*/  IADD3 R7, PT, PT, -R6.reuse, 0x13, RZ ;  /* 0x0000001306077810 */ /* 0x040fe40007ffe1ff */
[----:B------:R-:W-:Y:S02]  /*12e0*/  IADD3 R33, PT, PT, -R6, 0xf, RZ ;  /* 0x0000000f06217810 */ /* 0x000fe40007ffe1ff */
[----:B------:R-:W-:-:S04]  /*12f0*/  SEL R7, R7, 0x12, P0 ;  /* 0x0000001207077807 */ /* 0x000fc80000000000 */
[----:B------:R-:W-:-:S13]  /*1300*/  ISETP.GE.AND P0, PT, R33, R7, PT ;  /* 0x000000072100720c */ /* 0x000fda0003f06270 */
[----:B------:R-:W-:Y:S05]  /*1310*/  @P0 BRA `(.L_x_15) ;  /* 0x0000000000980947 */ /* 0x000fea0003800000 */
[----:B------:R-:W0:Y:S01]  /*1320*/  LDC.64 R24, c[0x0][0x358] ;  /* 0x0000d600ff187b82 */ /* 0x000e220000000a00 */
[C---:B------:R-:W-:Y:S01]  /*1330*/  SHF.L.U64.HI R28, R16.reuse, 0xb, R17 ;  /* 0x0000000b101c7819 */ /* 0x040fe20000010211 */
[----:B------:R-:W-:Y:S01]  /*1340*/  BSSY.RECONVERGENT B3, `(.L_x_16) ;  /* 0x0000022000037945 */ /* 0x000fe20003800200 */
[----:B------:R-:W-:Y:S01]  /*1350*/  IMAD.SHL.U32 R17, R16, 0x800, RZ ;  /* 0x0000080010117824 */ /* 0x000fe200078e00ff */
[----:B------:R-:W-:Y:S01]  /*1360*/  IADD3 R31, PT, PT, RZ, -R6, -R7 ;  /* 0x80000006ff1f7210 */ /* 0x000fe20007ffe807 */
[----:B------:R-:W-:Y:S01]  /*1370*/  IMAD.MOV.U32 R30, RZ, RZ, RZ ;  /* 0x000000ffff1e7224 */ /* 0x000fe200078e00ff */
[----:B------:R-:W-:Y:S02]  /*1380*/  CS2R R26, SRZ ;  /* 0x00000000001a7805 */ /* 0x000fe4000001ff00 */
[----:B------:R-:W-:-:S07]  /*1390*/  LOP3.LUT R16, R28, 0x80000000, RZ, 0xfc, !PT ;  /* 0x800000001c107812 */ /* 0x000fce00078efcff */
.L_x_17:
[----:B------:R-:W1:Y:S01]  /*13a0*/  LDC.64 R28, c[0x4][RZ] ;  /* 0x01000000ff1c7b82 */ /* 0x000e620000000a00 */
[----:B0-----:R-:W-:Y:S02]  /*13b0*/  R2UR UR6, R24 ;  /* 0x00000000180672ca */ /* 0x001fe400000e0000 */
[----:B------:R-:W-:Y:S01]  /*13c0*/  R2UR UR7, R25 ;  /* 0x00000000190772ca */ /* 0x000fe200000e0000 */
[----:B-1----:R-:W-:-:S12]  /*13d0*/  IMAD.WIDE R28, R33, 0x8, R28 ;  /* 0x00000008211c7825 */ /* 0x002fd800078e021c */
[----:B------:R-:W2:Y:S01]  /*13e0*/  LDG.E.64.CONSTANT R28, desc[UR6][R28.64] ;  /* 0x000000061c1c7981 */ /* 0x000ea2000c1e9b00 */
[----:B------:R-:W-:Y:S02]  /*13f0*/  VIADD R31, R31, 0x1 ;  /* 0x000000011f1f7836 */ /* 0x000fe40000000000 */
[----:B------:R-:W-:Y:S02]  /*1400*/  VIADD R33, R33, 0x1 ;  /* 0x0000000121217836 */ /* 0x000fe40000000000 */
[----:B--2---:R-:W-:-:S04]  /*1410*/  IMAD.WIDE.U32 R26, P2, R28, R17, R26 ;  /* 0x000000111c1a7225 */ /* 0x004fc8000784001a */
[----:B------:R-:W-:Y:S02]  /*1420*/  IMAD R35, R28, R16, RZ ;  /* 0x000000101c237224 */ /* 0x000fe400078e02ff */
[CC--:B------:R-:W-:Y:S02]  /*1430*/  IMAD R32, R29.reuse, R17.reuse, RZ ;  /* 0x000000111d207224 */ /* 0x0c0fe400078e02ff */
[----:B------:R-:W-:Y:S01]  /*1440*/  IMAD.HI.U32 R37, R29, R17, RZ ;  /* 0x000000111d257227 */ /* 0x000fe200078e00ff */
[----:B------:R-:W-:-:S03]  /*1450*/  IADD3 R27, P0, PT, R35, R27, RZ ;  /* 0x0000001b231b7210 */ /* 0x000fc60007f1e0ff */
[----:B------:R-:W-:Y:S01]  /*1460*/  IMAD R35, R30, 0x8, R1 ;  /* 0x000000081e237824 */ /* 0x000fe200078e0201 */
[----:B------:R-:W-:Y:S01]  /*1470*/  IADD3 R27, P1, PT, R32, R27, RZ ;  /* 0x0000001b201b7210 */ /* 0x000fe20007f3e0ff */
[----:B------:R-:W-:-:S04]  /*1480*/  IMAD.HI.U32 R32, R28, R16, RZ ;  /* 0x000000101c207227 */ /* 0x000fc800078e00ff */
[----:B------:R-:W-:Y:S01]  /*1490*/  IMAD.X R28, RZ, RZ, R32, P2 ;  /* 0x000000ffff1c7224 */ /* 0x000fe200010e0620 */
[----:B------:R0:W-:Y:S01]  /*14a0*/  STL.64 [R35], R26 ;  /* 0x0000001a23007387 */ /* 0x0001e20000100a00 */
[----:B------:R-:W-:-:S03]  /*14b0*/  IMAD.HI.U32 R32, R29, R16, RZ ;  /* 0x000000101d207227 */ /* 0x000fc600078e00ff */
[----:B------:R-:W-:Y:S01]  /*14c0*/  IADD3.X R28, P0, PT, R37, R28, RZ, P0, !PT ;  /* 0x0000001c251c7210 */ /* 0x000fe2000071e4ff */
[----:B------:R-:W-:Y:S02]  /*14d0*/  IMAD R29, R29, R16, RZ ;  /* 0x000000101d1d7224 */ /* 0x000fe400078e02ff */
[----:B------:R-:W-:-:S03]  /*14e0*/  VIADD R30, R30, 0x1 ;  /* 0x000000011e1e7836 */ /* 0x000fc60000000000 */
[----:B------:R-:W-:Y:S01]  /*14f0*/  IADD3.X R29, P1, PT, R29, R28, RZ, P1, !PT ;  /* 0x0000001c1d1d7210 */ /* 0x000fe20000f3e4ff */
[----:B------:R-:W-:Y:S01]  /*1500*/  IMAD.X R28, RZ, RZ, R32, P0 ;  /* 0x000000ffff1c7224 */ /* 0x000fe200000e0620 */
[----:B------:R-:W-:-:S03]  /*1510*/  ISETP.NE.AND P0, PT, R31, -0xf, PT ;  /* 0xfffffff11f00780c */ /* 0x000fc60003f05270 */
[----:B------:R-:W-:Y:S02]  /*1520*/  IMAD.X R28, RZ, RZ, R28, P1 ;  /* 0x000000ffff1c7224 */ /* 0x000fe400008e061c */
[----:B0-----:R-:W-:Y:S02]  /*1530*/  IMAD.MOV.U32 R26, RZ, RZ, R29 ;  /* 0x000000ffff1a7224 */ /* 0x001fe400078e001d */
[----:B------:R-:W-:-:S06]  /*1540*/  IMAD.MOV.U32 R27, RZ, RZ, R28 ;  /* 0x000000ffff1b7224 */ /* 0x000fcc00078e001c */
[----:B------:R-:W-:Y:S05]  /*1550*/  @P0 BRA `(.L_x_17) ;  /* 0xfffffffc00900947 */ /* 0x000fea000383ffff */
[----:B------:R-:W-:Y:S05]  /*1560*/  BSYNC.RECONVERGENT B3 ;  /* 0x0000000000037941 */ /* 0x000fea0003800200 */
.L_x_16:
[----:B------:R-:W-:-:S07]  /*1570*/  IMAD.MOV.U32 R33, RZ, RZ, R7 ;  /* 0x000000ffff217224 */ /* 0x000fce00078e0007 */
.L_x_15:
[----:B------:R-:W-:Y:S05]  /*1580*/  BSYNC.RECONVERGENT B2 ;  /* 0x0000000000027941 */ /* 0x000fea0003800200 */
.L_x_14:
[----:B------:R-:W-:Y:S01]  /*1590*/  LOP3.LUT P0, R31, R5, 0x3f, RZ, 0xc0, !PT ;  /* 0x0000003f051f7812 */ /* 0x000fe2000780c0ff */
[----:B------:R-:W-:-:S04]  /*15a0*/  IMAD.IADD R6, R6, 0x1, R33 ;  /* 0x0000000106067824 */ /* 0x000fc800078e0221 */
[----:B------:R-:W-:-:S05]  /*15b0*/  IMAD.U32 R25, R6, 0x8, R1 ;  /* 0x0000000806197824 */ /* 0x000fca00078e0001 */
[----:B------:R0:W-:Y:S04]  /*15c0*/  STL.64 [R25+-0x78], R26 ;  /* 0xffff881a19007387 */ /* 0x0001e80000100a00 */
[----:B------:R-:W2:Y:S04]  /*15d0*/  @P0 LDL.64 R28, [R1+0x8] ;  /* 0x00000800011c0983 */ /* 0x000ea80000100a00 */
[----:B------:R-:W3:Y:S04]  /*15e0*/  LDL.64 R16, [R1+0x10] ;  /* 0x0000100001107983 */ /* 0x000ee80000100a00 */
[----:B------:R-:W4:Y:S01]  /*15f0*/  LDL.64 R6, [R1+0x18] ;  /* 0x0000180001067983 */ /* 0x000f220000100a00 */
[----:B------:R-:W-:Y:S01]  /*1600*/  @P0 LOP3.LUT R5, R31, 0x3f, RZ, 0x3c, !PT ;  /* 0x0000003f1f050812 */ /* 0x000fe200078e3cff */
[----:B------:R-:W-:Y:S01]  /*1610*/  BSSY.RECONVERGENT B2, `(.L_x_18) ;  /* 0x0000034000027945 */ /* 0x000fe20003800200 */
[----:B--2---:R-:W-:-:S02]  /*1620*/  @P0 SHF.R.U64 R24, R28, 0x1, R29 ;  /* 0x000000011c180819 */ /* 0x004fc4000000121d */
[----:B------:R-:W-:Y:S02]  /*1630*/  @P0 SHF.R.U32.HI R28, RZ, 0x1, R29 ;  /* 0x00000001ff1c0819 */ /* 0x000fe4000001161d */
[----:B---3--:R-:W-:Y:S02]  /*1640*/  @P0 SHF.L.U32 R29, R16, R31, RZ ;  /* 0x0000001f101d0219 */ /* 0x008fe400000006ff */
[----:B------:R-:W-:Y:S02]  /*1650*/  @P0 SHF.R.U64 R24, R24, R5, R28 ;  /* 0x0000000518180219 */ /* 0x000fe4000000121c */
[--C-:B------:R-:W-:Y:S02]  /*1660*/  @P0 SHF.R.U32.HI R34, RZ, 0x1, R17.reuse ;  /* 0x00000001ff220819 */ /* 0x100fe40000011611 */
[C-C-:B------:R-:W-:Y:S02]  /*1670*/  @P0 SHF.R.U64 R32, R16.reuse, 0x1, R17.reuse ;  /* 0x0000000110200819 */ /* 0x140fe40000001211 */
[----:B------:R-:W-:-:S02]  /*1680*/  @P0 SHF.L.U64.HI R30, R16, R31, R17 ;  /* 0x0000001f101e0219 */ /* 0x000fc40000010211 */
[----:B0-----:R-:W-:Y:S02]  /*1690*/  @P0 SHF.R.U32.HI R25, RZ, R5, R28 ;  /* 0x00000005ff190219 */ /* 0x001fe4000001161c */
[----:B------:R-:W-:Y:S02]  /*16a0*/  @P0 LOP3.LUT R16, R29, R24, RZ, 0xfc, !PT ;  /* 0x000000181d100212 */ /* 0x000fe400078efcff */
[----:B----4-:R-:W-:Y:S02]  /*16b0*/  @P0 SHF.L.U32 R26, R6, R31, RZ ;  /* 0x0000001f061a0219 */ /* 0x010fe400000006ff */
[----:B------:R-:W-:Y:S01]  /*16c0*/  @P0 SHF.R.U64 R27, R32, R5, R34 ;  /* 0x00000005201b0219 */ /* 0x000fe20000001222 */
[----:B------:R-:W-:Y:S01]  /*16d0*/  IMAD.SHL.U32 R24, R16, 0x4, RZ ;  /* 0x0000000410187824 */ /* 0x000fe200078e00ff */
[----:B------:R-:W-:Y:S02]  /*16e0*/  @P0 LOP3.LUT R17, R30, R25, RZ, 0xfc, !PT ;  /* 0x000000191e110212 */ /* 0x000fe400078efcff */
[----:B------:R-:W-:-:S02]  /*16f0*/  @P0 SHF.L.U64.HI R28, R6, R31, R7 ;  /* 0x0000001f061c0219 */ /* 0x000fc40000010207 */
[----:B------:R-:W-:Y:S02]  /*1700*/  @P0 SHF.R.U32.HI R5, RZ, R5, R34 ;  /* 0x00000005ff050219 */ /* 0x000fe40000011622 */
[----:B------:R-:W-:Y:S02]  /*1710*/  @P0 LOP3.LUT R6, R26, R27, RZ, 0xfc, !PT ;  /* 0x0000001b1a060212 */ /* 0x000fe400078efcff */
[----:B------:R-:W-:Y:S02]  /*1720*/  SHF.L.U64.HI R25, R16, 0x2, R17 ;  /* 0x0000000210197819 */ /* 0x000fe40000010211 */
[----:B------:R-:W-:Y:S02]  /*1730*/  @P0 LOP3.LUT R7, R28, R5, RZ, 0xfc, !PT ;  /* 0x000000051c070212 */ /* 0x000fe400078efcff */
[----:B------:R-:W-:Y:S02]  /*1740*/  SHF.L.W.U32.HI R17, R17, 0x2, R6 ;  /* 0x0000000211117819 */ /* 0x000fe40000010e06 */
[----:B------:R-:W-:-:S02]  /*1750*/  IADD3 RZ, P0, PT, RZ, -R24, RZ ;  /* 0x80000018ffff7210 */ /* 0x000fc40007f1e0ff */
[----:B------:R-:W-:Y:S02]  /*1760*/  LOP3.LUT R5, RZ, R25, RZ, 0x33, !PT ;  /* 0x00000019ff057212 */ /* 0x000fe400078e33ff */
[----:B------:R-:W-:Y:S02]  /*1770*/  SHF.L.W.U32.HI R6, R6, 0x2, R7 ;  /* 0x0000000206067819 */ /* 0x000fe40000010e07 */
[----:B------:R-:W-:Y:S02]  /*1780*/  LOP3.LUT R16, RZ, R17, RZ, 0x33, !PT ;  /* 0x00000011ff107212 */ /* 0x000fe400078e33ff */
[----:B------:R-:W-:Y:S02]  /*1790*/  IADD3.X R28, P0, PT, RZ, R5, RZ, P0, !PT ;  /* 0x00000005ff1c7210 */ /* 0x000fe4000071e4ff */
[----:B------:R-:W-:Y:S02]  /*17a0*/  LOP3.LUT R5, RZ, R6, RZ, 0x33, !PT ;  /* 0x00000006ff057212 */ /* 0x000fe400078e33ff */
[----:B------:R-:W-:-:S02]  /*17b0*/  IADD3.X R16, P1, PT, RZ, R16, RZ, P0, !PT ;  /* 0x00000010ff107210 */ /* 0x000fc4000073e4ff */
[----:B------:R-:W-:-:S03]  /*17c0*/  ISETP.GT.U32.AND P2, PT, R17, -0x1, PT ;  /* 0xffffffff1100780c */ /* 0x000fc60003f44070 */
[----:B------:R-:W-:Y:S01]  /*17d0*/  IMAD.X R5, RZ, RZ, R5, P1 ;  /* 0x000000ffff057224 */ /* 0x000fe200008e0605 */
[----:B------:R-:W-:-:S04]  /*17e0*/  ISETP.GT.AND.EX P0, PT, R6, -0x1, PT, P2 ;  /* 0xffffffff0600780c */ /* 0x000fc80003f04320 */
[----:B------:R-:W-:Y:S02]  /*17f0*/  SEL R5, R6, R5, P0 ;  /* 0x0000000506057207 */ /* 0x000fe40000000000 */
[----:B------:R-:W-:Y:S02]  /*1800*/  SEL R26, R17, R16, P0 ;  /* 0x00000010111a7207 */ /* 0x000fe40000000000 */
[----:B------:R-:W-:-:S04]  /*1810*/  ISETP.NE.U32.AND P1, PT, R5, RZ, PT ;  /* 0x000000ff0500720c */ /* 0x000fc80003f25070 */
[----:B------:R-:W-:Y:S01]  /*1820*/  SEL R17, R26, R5, !P1 ;  /* 0x000000051a117207 */ /* 0x000fe20004800000 */
[----:B------:R-:W-:-:S05]  /*1830*/  @!P0 IMAD.MOV R24, RZ, RZ, -R24 ;  /* 0x000000ffff188224 */ /* 0x000fca00078e0a18 */
[----:B------:R-:W0:Y:S02]  /*1840*/  FLO.U32 R17, R17 ;  /* 0x0000001100117300 */ /* 0x000e2400000e0000 */
[C---:B0-----:R-:W-:Y:S02]  /*1850*/  IADD3 R27, PT, PT, -R17.reuse, 0x1f, RZ ;  /* 0x0000001f111b7810 */ /* 0x041fe40007ffe1ff */
[----:B------:R-:W-:-:S03]  /*1860*/  IADD3 R16, PT, PT, -R17, 0x3f, RZ ;  /* 0x0000003f11107810 */ /* 0x000fc60007ffe1ff */
[----:B------:R-:W-:Y:S01]  /*1870*/  @P1 IMAD.MOV R16, RZ, RZ, R27 ;  /* 0x000000ffff101224 */ /* 0x000fe200078e021b */
[----:B------:R-:W-:-:S04]  /*1880*/  SEL R27, R25, R28, P0 ;  /* 0x0000001c191b7207 */ /* 0x000fc80000000000 */
[----:B------:R-:W-:-:S13]  /*1890*/  ISETP.NE.AND P1, PT, R16, RZ, PT ;  /* 0x000000ff1000720c */ /* 0x000fda0003f25270 */
[----:B------:R-:W-:Y:S05]  /*18a0*/  @!P1 BRA `(.L_x_19) ;  /* 0x0000000000289947 */ /* 0x000fea0003800000 */
[----:B------:R-:W-:Y:S02]  /*18b0*/  LOP3.LUT R17, R16, 0x3f, RZ, 0xc0, !PT ;  /* 0x0000003f10117812 */ /* 0x000fe400078ec0ff */
[--C-:B------:R-:W-:Y:S02]  /*18c0*/  SHF.R.U64 R25, R24, 0x1, R27.reuse ;  /* 0x0000000118197819 */ /* 0x100fe4000000121b */
[----:B------:R-:W-:Y:S02]  /*18d0*/  SHF.R.U32.HI R27, RZ, 0x1, R27 ;  /* 0x00000001ff1b7819 */ /* 0x000fe4000001161b */
[----:B------:R-:W-:Y:S02]  /*18e0*/  LOP3.LUT R24, R16, 0x3f, RZ, 0xc, !PT ;  /* 0x0000003f10187812 */ /* 0x000fe400078e0cff */
[CC--:B------:R-:W-:Y:S02]  /*18f0*/  SHF.L.U64.HI R28, R26.reuse, R17.reuse, R5 ;  /* 0x000000111a1c7219 */ /* 0x0c0fe40000010205 */
[----:B------:R-:W-:-:S02]  /*1900*/  SHF.L.U32 R17, R26, R17, RZ ;  /* 0x000000111a117219 */ /* 0x000fc400000006ff */
[-CC-:B------:R-:W-:Y:S02]  /*1910*/  SHF.R.U64 R26, R25, R24.reuse, R27.reuse ;  /* 0x00000018191a7219 */ /* 0x180fe4000000121b */
[----:B------:R-:W-:Y:S02]  /*1920*/  SHF.R.U32.HI R5, RZ, R24, R27 ;  /* 0x00000018ff057219 */ /* 0x000fe4000001161b */
[----:B------:R-:W-:Y:S02]  /*1930*/  LOP3.LUT R26, R17, R26, RZ, 0xfc, !PT ;  /* 0x0000001a111a7212 */ /* 0x000fe400078efcff */
[----:B------:R-:W-:-:S07]  /*1940*/  LOP3.LUT R5, R28, R5, RZ, 0xfc, !PT ;  /* 0x000000051c057212 */ /* 0x000fce00078efcff */
.L_x_19:
[----:B------:R-:W-:Y:S05]  /*1950*/  BSYNC.RECONVERGENT B2 ;  /* 0x0000000000027941 */ /* 0x000fea0003800200 */
.L_x_18:
[----:B------:R-:W-:Y:S01]  /*1960*/  IMAD.WIDE.U32 R28, R26, 0x2168c235, RZ ;  /* 0x2168c2351a1c7825 */ /* 0x000fe200078e00ff */
[----:B------:R-:W-:-:S03]  /*1970*/  SHF.R.U32.HI R7, RZ, 0x1e, R7 ;  /* 0x0000001eff077819 */ /* 0x000fc60000011607 */
[----:B------:R-:W-:Y:S01]  /*1980*/  IMAD.MOV.U32 R24, RZ, RZ, R29 ;  /* 0x000000ffff187224 */ /* 0x000fe200078e001d */
[----:B------:R-:W-:Y:S01]  /*1990*/  IADD3 RZ, P1, PT, R28, R28, RZ ;  /* 0x0000001c1cff7210 */ /* 0x000fe20007f3e0ff */
[----:B------:R-:W-:Y:S01]  /*19a0*/  IMAD.MOV.U32 R25, RZ, RZ, RZ ;  /* 0x000000ffff197224 */ /* 0x000fe200078e00ff */
[----:B------:R-:W-:Y:S01]  /*19b0*/  LEA.HI R6, R6, R7, RZ, 0x1 ;  /* 0x0000000706067211 */ /* 0x000fe200078f08ff */
[----:B------:R-:W-:-:S04]  /*19c0*/  IMAD.HI.U32 R17, R5, -0x36f0255e, RZ ;  /* 0xc90fdaa205117827 */ /* 0x000fc800078e00ff */
[----:B------:R-:W-:-:S04]  /*19d0*/  IMAD.WIDE.U32 R24, R26, -0x36f0255e, R24 ;  /* 0xc90fdaa21a187825 */ /* 0x000fc800078e0018 */
[C---:B------:R-:W-:Y:S02]  /*19e0*/  IMAD R27, R5.reuse, -0x36f0255e, RZ ;  /* 0xc90fdaa2051b7824 */ /* 0x040fe400078e02ff */
[----:B------:R-:W-:-:S04]  /*19f0*/  IMAD.WIDE.U32 R24, P2, R5, 0x2168c235, R24 ;  /* 0x2168c23505187825 */ /* 0x000fc80007840018 */
[----:B------:R-:W-:Y:S01]  /*1a00*/  IMAD.X R5, RZ, RZ, R17, P2 ;  /* 0x000000ffff057224 */ /* 0x000fe200010e0611 */
[----:B------:R-:W-:Y:S02]  /*1a10*/  IADD3 R17, P2, PT, R27, R25, RZ ;  /* 0x000000191b117210 */ /* 0x000fe40007f5e0ff */
[----:B------:R-:W-:Y:S02]  /*1a20*/  IADD3.X RZ, P1, PT, R24, R24, RZ, P1, !PT ;  /* 0x0000001818ff7210 */ /* 0x000fe40000f3e4ff */
[C---:B------:R-:W-:Y:S01]  /*1a30*/  ISETP.GT.U32.AND P3, PT, R17.reuse, RZ, PT ;  /* 0x000000ff1100720c */ /* 0x040fe20003f64070 */
[----:B------:R-:W-:Y:S01]  /*1a40*/  IMAD.X R5, RZ, RZ, R5, P2 ;  /* 0x000000ffff057224 */ /* 0x000fe200010e0605 */
[----:B------:R-:W-:-:S04]  /*1a50*/  IADD3.X R24, P2, PT, R17, R17, RZ, P1, !PT ;  /* 0x0000001111187210 */ /* 0x000fc80000f5e4ff */
[C---:B------:R-:W-:Y:S01]  /*1a60*/  ISETP.GT.AND.EX P1, PT, R5.reuse, RZ, PT, P3 ;  /* 0x000000ff0500720c */ /* 0x040fe20003f24330 */
[----:B------:R-:W-:-:S03]  /*1a70*/  IMAD.X R26, R5, 0x1, R5, P2 ;  /* 0x00000001051a7824 */ /* 0x000fc600010e0605 */
[----:B------:R-:W-:Y:S02]  /*1a80*/  SEL R24, R24, R17, P1 ;  /* 0x0000001118187207 */ /* 0x000fe40000800000 */
[----:B------:R-:W-:Y:S02]  /*1a90*/  SEL R26, R26, R5, P1 ;  /* 0x000000051a1a7207 */ /* 0x000fe40000800000 */
[----:B------:R-:W-:Y:S02]  /*1aa0*/  IADD3 R5, P2, PT, R24, 0x1, RZ ;  /* 0x0000000118057810 */ /* 0x000fe40007f5e0ff */
[----:B------:R-:W-:Y:S02]  /*1ab0*/  SEL R17, RZ, 0xffffffff, !P1 ;  /* 0xffffffffff117807 */ /* 0x000fe40004800000 */
[----:B------:R-:W-:Y:S01]  /*1ac0*/  LOP3.LUT P1, R4, R4, 0x80000000, RZ, 0xc0, !PT ;  /* 0x8000000004047812 */ /* 0x000fe2000782c0ff */
[----:B------:R-:W-:Y:S02]  /*1ad0*/  IMAD.X R24, RZ, RZ, R26, P2 ;  /* 0x000000ffff187224 */ /* 0x000fe400010e061a */
[----:B------:R-:W-:Y:S01]  /*1ae0*/  IMAD.IADD R17, R17, 0x1, -R16 ;  /* 0x0000000111117824 */ /* 0x000fe200078e0a10 */
[----:B------:R-:W-:-:S02]  /*1af0*/  @!P0 LOP3.LUT R4, R4, 0x80000000, RZ, 0x3c, !PT ;  /* 0x8000000004048812 */ /* 0x000fc400078e3cff */
[----:B------:R-:W-:-:S04]  /*1b00*/  SHF.R.U64 R5, R5, 0xa, R24 ;  /* 0x0000000a05057819 */ /* 0x000fc80000001218 */
[----:B------:R-:W-:-:S03]  /*1b10*/  IADD3 R5, P2, PT, R5, 0x1, RZ ;  /* 0x0000000105057810 */ /* 0x000fc60007f5e0ff */
[----:B------:R-:W-:Y:S01]  /*1b20*/  @P1 IMAD.MOV R6, RZ, RZ, -R6 ;  /* 0x000000ffff061224 */ /* 0x000fe200078e0a06 */
[----:B------:R-:W-:-:S04]  /*1b30*/  LEA.HI.X R24, R24, RZ, RZ, 0x16, P2 ;  /* 0x000000ff18187211 */ /* 0x000fc800010fb4ff */
[--C-:B------:R-:W-:Y:S01]  /*1b40*/  SHF.R.U64 R16, R5, 0x1, R24.reuse ;  /* 0x0000000105107819 */ /* 0x100fe20000001218 */
[----:B------:R-:W-:Y:S01]  /*1b50*/  IMAD.SHL.U32 R5, R17, 0x100000, RZ ;  /* 0x0010000011057824 */ /* 0x000fe200078e00ff */
[----:B------:R-:W-:Y:S02]  /*1b60*/  SHF.R.U32.HI R24, RZ, 0x1, R24 ;  /* 0x00000001ff187819 */ /* 0x000fe40000011618 */
[----:B------:R-:W-:-:S04]  /*1b70*/  IADD3 R16, P2, P3, RZ, RZ, R16 ;  /* 0x000000ffff107210 */ /* 0x000fc80007b5e010 */
[----:B------:R-:W-:-:S04]  /*1b80*/  IADD3.X R5, PT, PT, R5, 0x3fe00000, R24, P2, P3 ;  /* 0x3fe0000005057810 */ /* 0x000fc800017e6418 */
[----:B------:R-:W-:-:S07]  /*1b90*/  LOP3.LUT R17, R5, R4, RZ, 0xfc, !PT ;  /* 0x0000000405117212 */ /* 0x000fce00078efcff */
.L_x_13:
[----:B------:R-:W-:Y:S02]  /*1ba0*/  IMAD.MOV.U32 R4, RZ, RZ, R0 ;  /* 0x000000ffff047224 */ /* 0x000fe400078e0000 */
[----:B------:R-:W-:-:S04]  /*1bb0*/  IMAD.MOV.U32 R5, RZ, RZ, 0x0 ;  /* 0x00000000ff057424 */ /* 0x000fc800078e00ff */
[----:B------:R-:W-:Y:S05]  /*1bc0*/  RET.REL.NODEC R4 `(_Z11FFT1DKernelP7double2ii) ;  /* 0xffffffe4040c7950 */ /* 0x000fea0003c3ffff */
.L_x_20:
[----:B------:R-:W-:-:S00]  /*1bd0*/  BRA `(.L_x_20) ;  /* 0xfffffffc00fc7947 */ /* 0x000fc0000383ffff */
[----:B------:R-:W-:-:S00]  /*1be0*/  NOP ;  /* 0x0000000000007918 */ /* 0x000fc00000000000 */
        /* <DEDUP_REMOVED lines=9> */
.L_x_22:


//--------------------- .nv.global.init           --------------------------
	.section	.nv.global.init,"aw",@progbits
	.align	16
.nv.global.init:
	.type		__cudart_sin_cos_coeffs,@object
	.size		__cudart_sin_cos_coeffs,(__cudart_i2opi_d - __cudart_sin_cos_coeffs)
__cudart_sin_cos_coeffs:
        /*0000*/ 	.byte	0x46, 0xd2, 0xb0, 0x2c, 0xf1, 0xe5, 0x5a, 0xbe, 0x92, 0xe3, 0xac, 0x69, 0xe3, 0x1d, 0xc7, 0x3e
        /*0010*/ 	.byte	0xa1, 0x62, 0xdb, 0x19, 0xa0, 0x01, 0x2a, 0xbf, 0x18, 0x08, 0x11, 0x11, 0x11, 0x11, 0x81, 0x3f
        /*0020*/ 	.byte	0x54, 0x55, 0x55, 0x55, 0x55, 0x55, 0xc5, 0xbf, 0x00, 0x00, 0x00, 0x00, 0x00, 0x00, 0x00, 0x00
        /*0030*/ 	.byte	0x00, 0x00, 0x00, 0x00, 0x00, 0x00, 0x00, 0x00, 0x64, 0x81, 0xfd, 0x20, 0x83, 0xff, 0xa8, 0xbd
        /*0040*/ 	.byte	0x28, 0x85, 0xef, 0xc1, 0xa7, 0xee, 0x21, 0x3e, 0xd9, 0xe6, 0x06, 0x8e, 0x4f, 0x7e, 0x92, 0xbe
        /*0050*/ 	.byte	0xe9, 0xbc, 0xdd, 0x19, 0xa0, 0x01, 0xfa, 0x3e, 0x47, 0x5d, 0xc1, 0x16, 0x6c, 0xc1, 0x56, 0xbf
        /*0060*/ 	.byte	0x51, 0x55, 0x55, 0x55, 0x55, 0x55, 0xa5, 0x3f, 0x00, 0x00, 0x00, 0x00, 0x00, 0x00, 0xe0, 0xbf
        /*0070*/ 	.byte	0x00, 0x00, 0x00, 0x00, 0x00, 0x00, 0xf0, 0x3f, 0x00, 0x00, 0x00, 0x00, 0x00, 0x00, 0x00, 0x00
	.type		__cudart_i2opi_d,@object
	.size		__cudart_i2opi_d,(.L_0 - __cudart_i2opi_d)
__cudart_i2opi_d:
        /* <DEDUP_REMOVED lines=9> */
.L_0:


//--------------------- .nv.shared.reserved.0     --------------------------
	.section	.nv.shared.reserved.0,"aw",@nobits
	.weak		__nv_reservedSMEM_offset_0_alias
	.size		__nv_reservedSMEM_offset_0_alias, 0, 64
	.other		__nv_reservedSMEM_offset_0_alias,@"STO_CUDA_RESERVED_SHARED STV_DEFAULT"
__nv_reservedSMEM_offset_0_alias:
	.zero		0
	.zero		64


//--------------------- .nv.constant0._Z11FFT1DKernelP7double2ii --------------------------
	.section	.nv.constant0._Z11FFT1DKernelP7double2ii,"a",@progbits
	.sectionflags	@""
	.align	4
.nv.constant0._Z11FFT1DKernelP7double2ii:
	.zero		912


//--------------------- SYMBOLS --------------------------

	.type		.nv.reservedSmem.offset0,@object
	.size		.nv.reservedSmem.offset0,0x4
